	.target	sm_80

	.elftype	@"ET_EXEC"


//--------------------- .note.nv.tkinfo           --------------------------
	.section	.note.nv.tkinfo,"",@"SHT_NOTE"
	.sectionflags	@"SHF_NOTE_NV_TKINFO"
	.tkinfo
        /*0018*/ 	.word	0x00000002
        /*0030*/ 	.string	""
        /*0030*/ 	.string	"ptxas"
        /*0030*/ 	.string	"Cuda compilation tools, release 13.0, V13.0.88"
        /*0030*/ 	.string	"Build cuda_13.0.r13.0/compiler.36424714_0"
        /*0030*/ 	.string	"-v  -suppress-debug-info  -lineinfo  -arch sm_80 "



//--------------------- .note.nv.cuinfo           --------------------------
	.section	.note.nv.cuinfo,"",@"SHT_NOTE"
	.sectionflags	@"SHF_NOTE_NV_CUINFO"
        /*0018*/ 	.short	0x0002
        /*001a*/ 	.short	0x0050
        /*001c*/ 	.short	0x0082
	.zero		2


//--------------------- .nv.info                  --------------------------
	.section	.nv.info,"",@"SHT_CUDA_INFO"
	.align	4


	//----- nvinfo : EIATTR_REGCOUNT
	.align		4
        /*0000*/ 	.byte	0x04, 0x2f
        /*0002*/ 	.short	(.L_1 - .L_0)
	.align		4
.L_0:
        /*0004*/ 	.word	index@(matmul_kernel)
        /*0008*/ 	.word	0x000000ff


	//----- nvinfo : EIATTR_FRAME_SIZE
	.align		4
.L_1:
        /*000c*/ 	.byte	0x04, 0x11
        /*000e*/ 	.short	(.L_3 - .L_2)
	.align		4
.L_2:
        /*0010*/ 	.word	index@(matmul_kernel)
        /*0014*/ 	.word	0x00000100


	//----- nvinfo : EIATTR_MIN_STACK_SIZE
	.align		4
.L_3:
        /*0018*/ 	.byte	0x04, 0x12
        /*001a*/ 	.short	(.L_5 - .L_4)
	.align		4
.L_4:
        /*001c*/ 	.word	index@(matmul_kernel)
        /*0020*/ 	.word	0x00000100
.L_5:


//--------------------- .nv.info.matmul_kernel    --------------------------
	.section	.nv.info.matmul_kernel,"",@"SHT_CUDA_INFO"
	.sectionflags	@""
	.align	4


	//----- nvinfo : EIATTR_CUDA_API_VERSION
	.align		4
        /*0000*/ 	.byte	0x04, 0x37
        /*0002*/ 	.short	(.L_7 - .L_6)
.L_6:
        /*0004*/ 	.word	0x00000082


	//----- nvinfo : EIATTR_SW2861232_WAR
	.align		4
.L_7:
        /*0008*/ 	.byte	0x01, 0x35
	.zero		2


	//----- nvinfo : EIATTR_PARAM_CBANK
	.align		4
        /*000c*/ 	.byte	0x04, 0x0a
        /*000e*/ 	.short	(.L_9 - .L_8)
	.align		4
.L_8:
        /*0010*/ 	.word	index@(.nv.constant0.matmul_kernel)
        /*0014*/ 	.short	0x0160
        /*0016*/ 	.short	0x0050


	//----- nvinfo : EIATTR_CBANK_PARAM_SIZE
	.align		4
.L_9:
        /*0018*/ 	.byte	0x03, 0x19
        /*001a*/ 	.short	0x0050


	//----- nvinfo : EIATTR_KPARAM_INFO
	.align		4
        /*001c*/ 	.byte	0x04, 0x17
        /*001e*/ 	.short	(.L_11 - .L_10)
.L_10:
        /*0020*/ 	.word	0x00000000
        /*0024*/ 	.short	0x000d
        /*0026*/ 	.short	0x0048
        /*0028*/ 	.byte	0x00, 0xf4, 0x21, 0x00


	//----- nvinfo : EIATTR_KPARAM_INFO
	.align		4
.L_11:
        /*002c*/ 	.byte	0x04, 0x17
        /*002e*/ 	.short	(.L_13 - .L_12)
.L_12:
        /*0030*/ 	.word	0x00000000
        /*0034*/ 	.short	0x000c
        /*0036*/ 	.short	0x0040
        /*0038*/ 	.byte	0x00, 0xf4, 0x21, 0x00


	//----- nvinfo : EIATTR_KPARAM_INFO
	.align		4
.L_13:
        /*003c*/ 	.byte	0x04, 0x17
        /*003e*/ 	.short	(.L_15 - .L_14)
.L_14:
        /*0040*/ 	.word	0x00000000
        /*0044*/ 	.short	0x000b
        /*0046*/ 	.short	0x0038
        /*0048*/ 	.byte	0x00, 0xf0, 0x11, 0x00


	//----- nvinfo : EIATTR_KPARAM_INFO
	.align		4
.L_15:
        /*004c*/ 	.byte	0x04, 0x17
        /*004e*/ 	.short	(.L_17 - .L_16)
.L_16:
        /*0050*/ 	.word	0x00000000
        /*0054*/ 	.short	0x000a
        /*0056*/ 	.short	0x0034
        /*0058*/ 	.byte	0x00, 0xf0, 0x11, 0x00


	//----- nvinfo : EIATTR_KPARAM_INFO
	.align		4
.L_17:
        /*005c*/ 	.byte	0x04, 0x17
        /*005e*/ 	.short	(.L_19 - .L_18)
.L_18:
        /*0060*/ 	.word	0x00000000
        /*0064*/ 	.short	0x0009
        /*0066*/ 	.short	0x0030
        /*0068*/ 	.byte	0x00, 0xf0, 0x11, 0x00


	//----- nvinfo : EIATTR_KPARAM_INFO
	.align		4
.L_19:
        /*006c*/ 	.byte	0x04, 0x17
        /*006e*/ 	.short	(.L_21 - .L_20)
.L_20:
        /*0070*/ 	.word	0x00000000
        /*0074*/ 	.short	0x0008
        /*0076*/ 	.short	0x002c
        /*0078*/ 	.byte	0x00, 0xf0, 0x11, 0x00


	//----- nvinfo : EIATTR_KPARAM_INFO
	.align		4
.L_21:
        /*007c*/ 	.byte	0x04, 0x17
        /*007e*/ 	.short	(.L_23 - .L_22)
.L_22:
        /*0080*/ 	.word	0x00000000
        /*0084*/ 	.short	0x0007
        /*0086*/ 	.short	0x0028
        /*0088*/ 	.byte	0x00, 0xf0, 0x11, 0x00


	//----- nvinfo : EIATTR_KPARAM_INFO
	.align		4
.L_23:
        /*008c*/ 	.byte	0x04, 0x17
        /*008e*/ 	.short	(.L_25 - .L_24)
.L_24:
        /*0090*/ 	.word	0x00000000
        /*0094*/ 	.short	0x0006
        /*0096*/ 	.short	0x0024
        /*0098*/ 	.byte	0x00, 0xf0, 0x11, 0x00


	//----- nvinfo : EIATTR_KPARAM_INFO
	.align		4
.L_25:
        /*009c*/ 	.byte	0x04, 0x17
        /*009e*/ 	.short	(.L_27 - .L_26)
.L_26:
        /*00a0*/ 	.word	0x00000000
        /*00a4*/ 	.short	0x0005
        /*00a6*/ 	.short	0x0020
        /*00a8*/ 	.byte	0x00, 0xf0, 0x11, 0x00


	//----- nvinfo : EIATTR_KPARAM_INFO
	.align		4
.L_27:
        /*00ac*/ 	.byte	0x04, 0x17
        /*00ae*/ 	.short	(.L_29 - .L_28)
.L_28:
        /*00b0*/ 	.word	0x00000000
        /*00b4*/ 	.short	0x0004
        /*00b6*/ 	.short	0x001c
        /*00b8*/ 	.byte	0x00, 0xf0, 0x11, 0x00


	//----- nvinfo : EIATTR_KPARAM_INFO
	.align		4
.L_29:
        /*00bc*/ 	.byte	0x04, 0x17
        /*00be*/ 	.short	(.L_31 - .L_30)
.L_30:
        /*00c0*/ 	.word	0x00000000
        /*00c4*/ 	.short	0x0003
        /*00c6*/ 	.short	0x0018
        /*00c8*/ 	.byte	0x00, 0xf0, 0x11, 0x00


	//----- nvinfo : EIATTR_KPARAM_INFO
	.align		4
.L_31:
        /*00cc*/ 	.byte	0x04, 0x17
        /*00ce*/ 	.short	(.L_33 - .L_32)
.L_32:
        /*00d0*/ 	.word	0x00000000
        /*00d4*/ 	.short	0x0002
        /*00d6*/ 	.short	0x0010
        /*00d8*/ 	.byte	0x00, 0xf4, 0x21, 0x00


	//----- nvinfo : EIATTR_KPARAM_INFO
	.align		4
.L_33:
        /*00dc*/ 	.byte	0x04, 0x17
        /*00de*/ 	.short	(.L_35 - .L_34)
.L_34:
        /*00e0*/ 	.word	0x00000000
        /*00e4*/ 	.short	0x0001
        /*00e6*/ 	.short	0x0008
        /*00e8*/ 	.byte	0x00, 0xf4, 0x21, 0x00


	//----- nvinfo : EIATTR_KPARAM_INFO
	.align		4
.L_35:
        /*00ec*/ 	.byte	0x04, 0x17
        /*00ee*/ 	.short	(.L_37 - .L_36)
.L_36:
        /*00f0*/ 	.word	0x00000000
        /*00f4*/ 	.short	0x0000
        /*00f6*/ 	.short	0x0000
        /*00f8*/ 	.byte	0x00, 0xf4, 0x21, 0x00


	//----- nvinfo : EIATTR_MAXREG_COUNT
	.align		4
.L_37:
        /*00fc*/ 	.byte	0x03, 0x1b
        /*00fe*/ 	.short	0x00ff


	//----- nvinfo : EIATTR_NUM_BARRIERS
	.align		4
        /*0100*/ 	.byte	0x02, 0x4c
        /*0102*/ 	.byte	0x01
	.zero		1


	//----- nvinfo : EIATTR_ANNOTATIONS
	.align		4
        /*0104*/ 	.byte	0x04, 0x55
        /*0106*/ 	.short	(.L_39 - .L_38)


	//   ....[0]....
.L_38:
        /*0108*/ 	.word	0x00000001
        /*010c*/ 	.byte	0x30, 0x07, 0x00, 0x00, 0x01, 0x00, 0x00, 0x00, 0x70, 0x07, 0x00, 0x00, 0x01, 0x00, 0x00, 0x00
        /* <DEDUP_REMOVED lines=62> */
        /*04fc*/ 	.byte	0x30, 0xac, 0x00, 0x00


	//----- nvinfo : EIATTR_MERCURY_ISA_VERSION
	.align		4
.L_39:
        /*0500*/ 	.byte	0x03, 0x5f
        /*0502*/ 	.short	0x0000


	//----- nvinfo : EIATTR_EXIT_INSTR_OFFSETS
	.align		4
        /*0504*/ 	.byte	0x04, 0x1c
        /*0506*/ 	.short	(.L_41 - .L_40)


	//   ....[0]....
.L_40:
        /*0508*/ 	.word	0x0000af40


	//   ....[1]....
        /*050c*/ 	.word	0x0000af70


	//----- nvinfo : EIATTR_REQNTID
	.align		4
.L_41:
        /*0510*/ 	.byte	0x04, 0x10
        /*0512*/ 	.short	(.L_43 - .L_42)
.L_42:
        /*0514*/ 	.word	0x00000080
        /*0518*/ 	.word	0x00000001
        /*051c*/ 	.word	0x00000001
.L_43:


//--------------------- .nv.callgraph             --------------------------
	.section	.nv.callgraph,"",@"SHT_CUDA_CALLGRAPH"
	.align	4
	.sectionentsize	8
	.align		4
        /*0000*/ 	.word	0x00000000
	.align		4
        /*0004*/ 	.word	0xffffffff
	.align		4
        /*0008*/ 	.word	0x00000000
	.align		4
        /*000c*/ 	.word	0xfffffffe
	.align		4
        /*0010*/ 	.word	0x00000000
	.align		4
        /*0014*/ 	.word	0xfffffffd
	.align		4
        /*0018*/ 	.word	0x00000000
	.align		4
        /*001c*/ 	.word	0xfffffffc


//--------------------- .nv.rel.action            --------------------------
	.section	.nv.rel.action,"",@"SHT_CUDA_RELOCINFO"
	.align	8
	.sectionentsize	8
        /*0000*/ 	.byte	0x73, 0x00, 0x00, 0x00, 0x00, 0x00, 0x00, 0x00, 0x00, 0x00, 0x00, 0x11, 0x25, 0x00, 0x05, 0x36


//--------------------- .nv.constant0.matmul_kernel --------------------------
	.section	.nv.constant0.matmul_kernel,"a",@progbits
	.sectionflags	@""
	.align	4
.nv.constant0.matmul_kernel:
	.zero		432


//--------------------- .text.matmul_kernel       --------------------------
	.section	.text.matmul_kernel,"ax",@progbits
	.sectioninfo	@"SHI_REGISTERS=255"
	.align	128
        .global         matmul_kernel
        .type           matmul_kernel,@function
        .size           matmul_kernel,(.L_x_5 - matmul_kernel)
        .other          matmul_kernel,@"STO_CUDA_ENTRY STV_DEFAULT"
matmul_kernel:
.text.matmul_kernel:
[----:B------:R-:W-:-:S03]  /*0000*/  IMAD.MOV.U32 R1, RZ, RZ, c[0x0][0x28] ;  /* 0x00000a00ff017624 */ /* 0x000fc600078e00ff */
[----:B------:R-:W-:Y:S01]  /*0010*/  IMAD.MOV.U32 R0, RZ, RZ, c[0x0][0x17c] ;  /* 0x00005f00ff007624 */ /* 0x000fe200078e00ff */
[----:B------:R-:W0:Y:S01]  /*0020*/  S2R R5, SR_CTAID.X ;  /* 0x0000000000057919 */ /* 0x000e220000002500 */
[----:B------:R-:W-:Y:S01]  /*0030*/  IADD3 R1, R1, -0x100, RZ ;  /* 0xffffff0001017810 */ /* 0x000fe20007ffe0ff */
[----:B------:R-:W-:Y:S01]  /*0040*/  IMAD.MOV.U32 R26, RZ, RZ, c[0x0][0x180] ;  /* 0x00006000ff1a7624 */ /* 0x000fe200078e00ff */
[----:B------:R-:W-:Y:S01]  /*0050*/  ULDC UR4, c[0x0][0x180] ;  /* 0x0000600000047ab9 */ /* 0x000fe20000000800 */
[----:B------:R-:W-:Y:S01]  /*0060*/  IADD3 R0, R0, 0x7f, RZ ;  /* 0x0000007f00007810 */ /* 0x000fe20007ffe0ff */
[----:B------:R-:W1:Y:S01]  /*0070*/  S2R R184, SR_TID.X ;  /* 0x0000000000b87919 */ /* 0x000e620000002100 */
[----:B------:R-:W-:Y:S01]  /*0080*/  ULDC.64 UR6, c[0x0][0x118] ;  /* 0x0000460000067ab9 */ /* 0x000fe20000000a00 */
[----:B------:R-:W-:Y:S02]  /*0090*/  IADD3 R26, R26, 0x3f, RZ ;  /* 0x0000003f1a1a7810 */ /* 0x000fe40007ffe0ff */
[----:B------:R-:W-:-:S04]  /*00a0*/  SHF.R.S32.HI R3, RZ, 0x1f, R0 ;  /* 0x0000001fff037819 */ /* 0x000fc80000011400 */
[----:B------:R-:W-:-:S04]  /*00b0*/  LEA.HI R3, R3, R0, RZ, 0x7 ;  /* 0x0000000003037211 */ /* 0x000fc800078f38ff */
[----:B------:R-:W-:-:S05]  /*00c0*/  SHF.R.S32.HI R3, RZ, 0x7, R3 ;  /* 0x00000007ff037819 */ /* 0x000fca0000011403 */
[----:B------:R-:W-:Y:S01]  /*00d0*/  IMAD.SHL.U32 R4, R3, 0x4, RZ ;  /* 0x0000000403047824 */ /* 0x000fe200078e00ff */
[----:B0-----:R-:W-:-:S04]  /*00e0*/  IABS R8, R5 ;  /* 0x0000000500087213 */ /* 0x001fc80000000000 */
[-C--:B------:R-:W-:Y:S02]  /*00f0*/  IABS R7, R4.reuse ;  /* 0x0000000400077213 */ /* 0x080fe40000000000 */
[----:B------:R-:W-:Y:S02]  /*0100*/  IABS R10, R4 ;  /* 0x00000004000a7213 */ /* 0x000fe40000000000 */
[----:B------:R-:W0:Y:S01]  /*0110*/  I2F.RP R0, R7 ;  /* 0x0000000700007306 */ /* 0x000e220000209400 */
[----:B-1----:R-:W-:Y:S02]  /*0120*/  SHF.R.U32.HI R18, RZ, 0x6, R184 ;  /* 0x00000006ff127819 */ /* 0x002fe400000116b8 */
[----:B------:R-:W-:Y:S02]  /*0130*/  LOP3.LUT R24, R184, 0x3f, RZ, 0xc0, !PT ;  /* 0x0000003fb8187812 */ /* 0x000fe400078ec0ff */
[----:B------:R-:W-:-:S04]  /*0140*/  SGXT.U32 R18, R18, 0x1 ;  /* 0x000000011212781a */ /* 0x000fc80000000000 */
[C---:B------:R-:W-:Y:S02]  /*0150*/  LOP3.LUT R22, R18.reuse, 0x2, RZ, 0xfc, !PT ;  /* 0x0000000212167812 */ /* 0x040fe400078efcff */
[C---:B------:R-:W-:Y:S02]  /*0160*/  LOP3.LUT R28, R18.reuse, 0x4, RZ, 0xfc, !PT ;  /* 0x00000004121c7812 */ /* 0x040fe400078efcff */
[C---:B------:R-:W-:Y:S02]  /*0170*/  LOP3.LUT R30, R18.reuse, 0x6, RZ, 0xfc, !PT ;  /* 0x00000006121e7812 */ /* 0x040fe400078efcff */
[C---:B------:R-:W-:Y:S01]  /*0180*/  LOP3.LUT R32, R18.reuse, 0x8, RZ, 0xfc, !PT ;  /* 0x0000000812207812 */ /* 0x040fe200078efcff */
[----:B0-----:R-:W0:Y:S01]  /*0190*/  MUFU.RCP R0, R0 ;  /* 0x0000000000007308 */ /* 0x001e220000001000 */
[C---:B------:R-:W-:Y:S02]  /*01a0*/  LOP3.LUT R34, R18.reuse, 0xa, RZ, 0xfc, !PT ;  /* 0x0000000a12227812 */ /* 0x040fe400078efcff */
[----:B------:R-:W-:-:S02]  /*01b0*/  LOP3.LUT R36, R18, 0xc, RZ, 0xfc, !PT ;  /* 0x0000000c12247812 */ /* 0x000fc400078efcff */
[C---:B------:R-:W-:Y:S02]  /*01c0*/  LOP3.LUT R38, R18.reuse, 0xe, RZ, 0xfc, !PT ;  /* 0x0000000e12267812 */ /* 0x040fe400078efcff */
[C---:B------:R-:W-:Y:S02]  /*01d0*/  LOP3.LUT R40, R18.reuse, 0x10, RZ, 0xfc, !PT ;  /* 0x0000001012287812 */ /* 0x040fe400078efcff */
[C---:B------:R-:W-:Y:S02]  /*01e0*/  LOP3.LUT R42, R18.reuse, 0x12, RZ, 0xfc, !PT ;  /* 0x00000012122a7812 */ /* 0x040fe400078efcff */
[C---:B------:R-:W-:Y:S02]  /*01f0*/  LOP3.LUT R44, R18.reuse, 0x14, RZ, 0xfc, !PT ;  /* 0x00000014122c7812 */ /* 0x040fe400078efcff */
[C---:B------:R-:W-:Y:S02]  /*0200*/  LOP3.LUT R46, R18.reuse, 0x16, RZ, 0xfc, !PT ;  /* 0x00000016122e7812 */ /* 0x040fe400078efcff */
[----:B------:R-:W-:-:S02]  /*0210*/  LOP3.LUT R48, R18, 0x18, RZ, 0xfc, !PT ;  /* 0x0000001812307812 */ /* 0x000fc400078efcff */
[----:B0-----:R-:W-:Y:S01]  /*0220*/  IADD3 R2, R0, 0xffffffe, RZ ;  /* 0x0ffffffe00027810 */ /* 0x001fe20007ffe0ff */
[----:B------:R-:W-:Y:S01]  /*0230*/  IMAD.MOV R0, RZ, RZ, -R10 ;  /* 0x000000ffff007224 */ /* 0x000fe200078e0a0a */
[C---:B------:R-:W-:Y:S02]  /*0240*/  LOP3.LUT R50, R18.reuse, 0x1a, RZ, 0xfc, !PT ;  /* 0x0000001a12327812 */ /* 0x040fe400078efcff */
[----:B------:R0:W1:Y:S01]  /*0250*/  F2I.FTZ.U32.TRUNC.NTZ R3, R2 ;  /* 0x0000000200037305 */ /* 0x000062000021f000 */
[C---:B------:R-:W-:Y:S02]  /*0260*/  LOP3.LUT R56, R18.reuse, 0x1c, RZ, 0xfc, !PT ;  /* 0x0000001c12387812 */ /* 0x040fe400078efcff */
[C---:B------:R-:W-:Y:S02]  /*0270*/  LOP3.LUT R58, R18.reuse, 0x1e, RZ, 0xfc, !PT ;  /* 0x0000001e123a7812 */ /* 0x040fe400078efcff */
[C---:B------:R-:W-:Y:S02]  /*0280*/  LOP3.LUT R64, R18.reuse, 0x20, RZ, 0xfc, !PT ;  /* 0x0000002012407812 */ /* 0x040fe400078efcff */
[C---:B------:R-:W-:Y:S01]  /*0290*/  LOP3.LUT R66, R18.reuse, 0x22, RZ, 0xfc, !PT ;  /* 0x0000002212427812 */ /* 0x040fe200078efcff */
[----:B0-----:R-:W-:Y:S01]  /*02a0*/  IMAD.MOV.U32 R2, RZ, RZ, RZ ;  /* 0x000000ffff027224 */ /* 0x001fe200078e00ff */
[----:B------:R-:W-:-:S02]  /*02b0*/  LOP3.LUT R68, R18, 0x24, RZ, 0xfc, !PT ;  /* 0x0000002412447812 */ /* 0x000fc400078efcff */
[C---:B------:R-:W-:Y:S02]  /*02c0*/  LOP3.LUT R70, R18.reuse, 0x26, RZ, 0xfc, !PT ;  /* 0x0000002612467812 */ /* 0x040fe400078efcff */
[C---:B------:R-:W-:Y:S01]  /*02d0*/  LOP3.LUT R72, R18.reuse, 0x28, RZ, 0xfc, !PT ;  /* 0x0000002812487812 */ /* 0x040fe200078efcff */
[--C-:B-1----:R-:W-:Y:S01]  /*02e0*/  IMAD.MOV R6, RZ, RZ, -R3.reuse ;  /* 0x000000ffff067224 */ /* 0x102fe200078e0a03 */
[C---:B------:R-:W-:Y:S02]  /*02f0*/  LOP3.LUT R74, R18.reuse, 0x2a, RZ, 0xfc, !PT ;  /* 0x0000002a124a7812 */ /* 0x040fe400078efcff */
[----:B------:R-:W-:Y:S01]  /*0300*/  LOP3.LUT R76, R18, 0x2c, RZ, 0xfc, !PT ;  /* 0x0000002c124c7812 */ /* 0x000fe200078efcff */
[----:B------:R-:W-:Y:S01]  /*0310*/  IMAD R9, R6, R7, RZ ;  /* 0x0000000706097224 */ /* 0x000fe200078e02ff */
[C---:B------:R-:W-:Y:S01]  /*0320*/  LOP3.LUT R78, R18.reuse, 0x2e, RZ, 0xfc, !PT ;  /* 0x0000002e124e7812 */ /* 0x040fe200078efcff */
[----:B------:R-:W-:Y:S01]  /*0330*/  IMAD.MOV.U32 R6, RZ, RZ, R8 ;  /* 0x000000ffff067224 */ /* 0x000fe200078e0008 */
[C---:B------:R-:W-:Y:S01]  /*0340*/  LOP3.LUT R84, R18.reuse, 0x30, RZ, 0xfc, !PT ;  /* 0x0000003012547812 */ /* 0x040fe200078efcff */
[----:B------:R-:W-:Y:S01]  /*0350*/  IMAD.HI.U32 R3, R3, R9, R2 ;  /* 0x0000000903037227 */ /* 0x000fe200078e0002 */
[----:B------:R-:W-:-:S02]  /*0360*/  LOP3.LUT R86, R18, 0x32, RZ, 0xfc, !PT ;  /* 0x0000003212567812 */ /* 0x000fc400078efcff */
[C---:B------:R-:W-:Y:S02]  /*0370*/  LOP3.LUT R88, R18.reuse, 0x34, RZ, 0xfc, !PT ;  /* 0x0000003412587812 */ /* 0x040fe400078efcff */
[C---:B------:R-:W-:Y:S01]  /*0380*/  LOP3.LUT R90, R18.reuse, 0x36, RZ, 0xfc, !PT ;  /* 0x00000036125a7812 */ /* 0x040fe200078efcff */
[----:B------:R-:W-:Y:S01]  /*0390*/  IMAD.HI.U32 R3, R3, R6, RZ ;  /* 0x0000000603037227 */ /* 0x000fe200078e00ff */
[C---:B------:R-:W-:Y:S02]  /*03a0*/  LOP3.LUT R92, R18.reuse, 0x38, RZ, 0xfc, !PT ;  /* 0x00000038125c7812 */ /* 0x040fe400078efcff */
[C---:B------:R-:W-:Y:S01]  /*03b0*/  LOP3.LUT R94, R18.reuse, 0x3a, RZ, 0xfc, !PT ;  /* 0x0000003a125e7812 */ /* 0x040fe200078efcff */
[----:B------:R-:W-:Y:S01]  /*03c0*/  IMAD R0, R3, R0, R6 ;  /* 0x0000000003007224 */ /* 0x000fe200078e0206 */
[C---:B------:R-:W-:Y:S02]  /*03d0*/  LOP3.LUT R100, R18.reuse, 0x3c, RZ, 0xfc, !PT ;  /* 0x0000003c12647812 */ /* 0x040fe400078efcff */
[----:B------:R-:W-:-:S02]  /*03e0*/  LOP3.LUT R102, R18, 0x3e, RZ, 0xfc, !PT ;  /* 0x0000003e12667812 */ /* 0x000fc400078efcff */
[----:B------:R-:W-:-:S13]  /*03f0*/  ISETP.GT.U32.AND P1, PT, R7, R0, PT ;  /* 0x000000000700720c */ /* 0x000fda0003f24070 */
[----:B------:R-:W-:Y:S01]  /*0400*/  @!P1 IMAD.IADD R0, R0, 0x1, -R7 ;  /* 0x0000000100009824 */ /* 0x000fe200078e0a07 */
[----:B------:R-:W-:Y:S02]  /*0410*/  @!P1 IADD3 R3, R3, 0x1, RZ ;  /* 0x0000000103039810 */ /* 0x000fe40007ffe0ff */
[----:B------:R-:W-:Y:S02]  /*0420*/  ISETP.NE.AND P1, PT, R4, RZ, PT ;  /* 0x000000ff0400720c */ /* 0x000fe40003f25270 */
[----:B------:R-:W-:Y:S02]  /*0430*/  ISETP.GE.U32.AND P0, PT, R0, R7, PT ;  /* 0x000000070000720c */ /* 0x000fe40003f06070 */
[----:B------:R-:W-:-:S04]  /*0440*/  LOP3.LUT R0, R5, R4, RZ, 0x3c, !PT ;  /* 0x0000000405007212 */ /* 0x000fc800078e3cff */
[----:B------:R-:W-:Y:S01]  /*0450*/  ISETP.GE.AND P2, PT, R0, RZ, PT ;  /* 0x000000ff0000720c */ /* 0x000fe20003f46270 */
[----:B------:R-:W-:-:S05]  /*0460*/  IMAD.MOV.U32 R0, RZ, RZ, c[0x0][0x178] ;  /* 0x00005e00ff007624 */ /* 0x000fca00078e00ff */
[----:B------:R-:W-:Y:S02]  /*0470*/  IADD3 R0, R0, 0x3f, RZ ;  /* 0x0000003f00007810 */ /* 0x000fe40007ffe0ff */
[----:B------:R-:W-:-:S05]  /*0480*/  @P0 IADD3 R3, R3, 0x1, RZ ;  /* 0x0000000103030810 */ /* 0x000fca0007ffe0ff */
[----:B------:R-:W-:Y:S01]  /*0490*/  IMAD.MOV.U32 R2, RZ, RZ, R3 ;  /* 0x000000ffff027224 */ /* 0x000fe200078e0003 */
[----:B------:R-:W-:-:S03]  /*04a0*/  SHF.R.S32.HI R3, RZ, 0x1f, R0 ;  /* 0x0000001fff037819 */ /* 0x000fc60000011400 */
[----:B------:R-:W-:Y:S01]  /*04b0*/  @!P2 IMAD.MOV R2, RZ, RZ, -R2 ;  /* 0x000000ffff02a224 */ /* 0x000fe200078e0a02 */
[----:B------:R-:W-:Y:S02]  /*04c0*/  @!P1 LOP3.LUT R2, RZ, R4, RZ, 0x33, !PT ;  /* 0x00000004ff029212 */ /* 0x000fe400078e33ff */
[----:B------:R-:W-:-:S03]  /*04d0*/  LEA.HI R3, R3, R0, RZ, 0x6 ;  /* 0x0000000003037211 */ /* 0x000fc600078f30ff */
[----:B------:R-:W-:Y:S02]  /*04e0*/  IMAD.SHL.U32 R6, R2, 0x4, RZ ;  /* 0x0000000402067824 */ /* 0x000fe400078e00ff */
[----:B------:R-:W-:-:S03]  /*04f0*/  IMAD.MOV R2, RZ, RZ, -R2 ;  /* 0x000000ffff027224 */ /* 0x000fc600078e0a02 */
[----:B------:R-:W-:Y:S01]  /*0500*/  LEA.HI.SX32 R3, R3, -R6, 0x1a ;  /* 0x8000000603037211 */ /* 0x000fe200078fd2ff */
[----:B------:R-:W-:-:S03]  /*0510*/  IMAD R4, R4, R2, R5 ;  /* 0x0000000204047224 */ /* 0x000fc600078e0205 */
[----:B------:R-:W-:Y:S02]  /*0520*/  IMNMX R11, R3, 0x4, PT ;  /* 0x00000004030b7817 */ /* 0x000fe40003800200 */
[----:B------:R-:W-:Y:S02]  /*0530*/  IABS R9, R4 ;  /* 0x0000000400097213 */ /* 0x000fe40000000000 */
[----:B------:R-:W-:-:S04]  /*0540*/  IABS R7, R11 ;  /* 0x0000000b00077213 */ /* 0x000fc80000000000 */
[----:B------:R-:W0:Y:S08]  /*0550*/  I2F.RP R0, R7 ;  /* 0x0000000700007306 */ /* 0x000e300000209400 */
[----:B0-----:R-:W0:Y:S02]  /*0560*/  MUFU.RCP R0, R0 ;  /* 0x0000000000007308 */ /* 0x001e240000001000 */
[----:B0-----:R-:W-:-:S06]  /*0570*/  IADD3 R3, R0, 0xffffffe, RZ ;  /* 0x0ffffffe00037810 */ /* 0x001fcc0007ffe0ff */
[----:B------:R-:W0:Y:S02]  /*0580*/  F2I.FTZ.U32.TRUNC.NTZ R3, R3 ;  /* 0x0000000300037305 */ /* 0x000e24000021f000 */
[----:B0-----:R-:W-:-:S04]  /*0590*/  IMAD.MOV R8, RZ, RZ, -R3 ;  /* 0x000000ffff087224 */ /* 0x001fc800078e0a03 */
[----:B------:R-:W-:Y:S01]  /*05a0*/  IMAD.MOV.U32 R2, RZ, RZ, R8 ;  /* 0x000000ffff027224 */ /* 0x000fe200078e0008 */
[----:B------:R-:W-:-:S03]  /*05b0*/  IABS R8, R11 ;  /* 0x0000000b00087213 */ /* 0x000fc60000000000 */
[----:B------:R-:W-:Y:S02]  /*05c0*/  IMAD R5, R2, R7, RZ ;  /* 0x0000000702057224 */ /* 0x000fe400078e02ff */
[----:B------:R-:W-:Y:S02]  /*05d0*/  IMAD.MOV.U32 R2, RZ, RZ, RZ ;  /* 0x000000ffff027224 */ /* 0x000fe400078e00ff */
[----:B------:R-:W-:Y:S02]  /*05e0*/  IMAD.MOV R0, RZ, RZ, -R8 ;  /* 0x000000ffff007224 */ /* 0x000fe400078e0a08 */
[----:B------:R-:W-:-:S06]  /*05f0*/  IMAD.HI.U32 R2, R3, R5, R2 ;  /* 0x0000000503027227 */ /* 0x000fcc00078e0002 */
[----:B------:R-:W-:-:S04]  /*0600*/  IMAD.HI.U32 R2, R2, R9, RZ ;  /* 0x0000000902027227 */ /* 0x000fc800078e00ff */
[----:B------:R-:W-:-:S05]  /*0610*/  IMAD R0, R2, R0, R9 ;  /* 0x0000000002007224 */ /* 0x000fca00078e0209 */
[----:B------:R-:W-:-:S13]  /*0620*/  ISETP.GT.U32.AND P1, PT, R7, R0, PT ;  /* 0x000000000700720c */ /* 0x000fda0003f24070 */
[----:B------:R-:W-:Y:S01]  /*0630*/  @!P1 IMAD.IADD R0, R0, 0x1, -R7 ;  /* 0x0000000100009824 */ /* 0x000fe200078e0a07 */
[----:B------:R-:W-:Y:S02]  /*0640*/  @!P1 IADD3 R2, R2, 0x1, RZ ;  /* 0x0000000102029810 */ /* 0x000fe40007ffe0ff */
[----:B------:R-:W-:Y:S02]  /*0650*/  ISETP.NE.AND P1, PT, R11, RZ, PT ;  /* 0x000000ff0b00720c */ /* 0x000fe40003f25270 */
[----:B------:R-:W-:Y:S02]  /*0660*/  ISETP.GE.U32.AND P0, PT, R0, R7, PT ;  /* 0x000000070000720c */ /* 0x000fe40003f06070 */
[----:B------:R-:W-:-:S04]  /*0670*/  LOP3.LUT R0, R4, R11, RZ, 0x3c, !PT ;  /* 0x0000000b04007212 */ /* 0x000fc800078e3cff */
[----:B------:R-:W-:-:S07]  /*0680*/  ISETP.GE.AND P2, PT, R0, RZ, PT ;  /* 0x000000ff0000720c */ /* 0x000fce0003f46270 */
[----:B------:R-:W-:Y:S02]  /*0690*/  @P0 IADD3 R2, R2, 0x1, RZ ;  /* 0x0000000102020810 */ /* 0x000fe40007ffe0ff */
[----:B------:R-:W-:-:S04]  /*06a0*/  ISETP.GT.AND P0, PT, R26, 0x3f, PT ;  /* 0x0000003f1a00780c */ /* 0x000fc80003f04270 */
[----:B------:R-:W-:Y:S01]  /*06b0*/  @!P2 IMAD.MOV R2, RZ, RZ, -R2 ;  /* 0x000000ffff02a224 */ /* 0x000fe200078e0a02 */
[----:B------:R-:W-:-:S05]  /*06c0*/  @!P1 LOP3.LUT R2, RZ, R11, RZ, 0x33, !PT ;  /* 0x0000000bff029212 */ /* 0x000fca00078e33ff */
[----:B------:R-:W-:Y:S02]  /*06d0*/  IMAD.SHL.U32 R3, R2, 0x80, RZ ;  /* 0x0000008002037824 */ /* 0x000fe400078e00ff */
[----:B------:R-:W-:-:S03]  /*06e0*/  IMAD.MOV R0, RZ, RZ, -R2 ;  /* 0x000000ffff007224 */ /* 0x000fc600078e0a02 */
[----:B------:R-:W-:Y:S01]  /*06f0*/  LOP3.LUT R106, R3, 0x2, R18, 0xfe, !PT ;  /* 0x00000002036a7812 */ /* 0x000fe200078efe12 */
[----:B------:R-:W-:Y:S01]  /*0700*/  IMAD R0, R11, R0, R4 ;  /* 0x000000000b007224 */ /* 0x000fe200078e0204 */
[C-C-:B------:R-:W-:Y:S02]  /*0710*/  LOP3.LUT R108, R3.reuse, 0x4, R18.reuse, 0xfe, !PT ;  /* 0x00000004036c7812 */ /* 0x140fe400078efe12 */
[C-C-:B------:R-:W-:Y:S01]  /*0720*/  LOP3.LUT R110, R3.reuse, 0x6, R18.reuse, 0xfe, !PT ;  /* 0x00000006036e7812 */ /* 0x140fe200078efe12 */
[----:B------:R0:W-:Y:S01]  /*0730*/  STL [R1+0x74], R106 ;  /* 0x0000746a01007387 */ /* 0x0001e20000100800 */
[C---:B------:R-:W-:Y:S01]  /*0740*/  LOP3.LUT R112, R3.reuse, 0x8, R18, 0xfe, !PT ;  /* 0x0000000803707812 */ /* 0x040fe200078efe12 */
[----:B------:R-:W-:Y:S01]  /*0750*/  IMAD.IADD R0, R6, 0x1, R0 ;  /* 0x0000000106007824 */ /* 0x000fe200078e0200 */
[C-C-:B------:R-:W-:Y:S01]  /*0760*/  LOP3.LUT R114, R3.reuse, 0xa, R18.reuse, 0xfe, !PT ;  /* 0x0000000a03727812 */ /* 0x140fe200078efe12 */
[----:B------:R0:W-:Y:S01]  /*0770*/  STL [R1+0x70], R108 ;  /* 0x0000706c01007387 */ /* 0x0001e20000100800 */
[C---:B------:R-:W-:Y:S01]  /*0780*/  LOP3.LUT R116, R3.reuse, 0xc, R18, 0xfe, !PT ;  /* 0x0000000c03747812 */ /* 0x040fe200078efe12 */
[----:B------:R-:W-:Y:S01]  /*0790*/  IMAD R104, R0, 0x40, R24 ;  /* 0x0000004000687824 */ /* 0x000fe200078e0218 */
[C-C-:B------:R-:W-:Y:S01]  /*07a0*/  LOP3.LUT R118, R3.reuse, 0xe, R18.reuse, 0xfe, !PT ;  /* 0x0000000e03767812 */ /* 0x140fe200078efe12 */
[----:B------:R0:W-:Y:S01]  /*07b0*/  STL [R1+0x6c], R110 ;  /* 0x00006c6e01007387 */ /* 0x0001e20000100800 */
[----:B------:R-:W-:-:S02]  /*07c0*/  LOP3.LUT R120, R3, 0x10, R18, 0xfe, !PT ;  /* 0x0000001003787812 */ /* 0x000fc400078efe12 */
[C-C-:B------:R-:W-:Y:S01]  /*07d0*/  LOP3.LUT R122, R3.reuse, 0x12, R18.reuse, 0xfe, !PT ;  /* 0x00000012037a7812 */ /* 0x140fe200078efe12 */
[----:B------:R0:W-:Y:S01]  /*07e0*/  STL [R1+0x68], R112 ;  /* 0x0000687001007387 */ /* 0x0001e20000100800 */
[C-C-:B------:R-:W-:Y:S02]  /*07f0*/  LOP3.LUT R124, R3.reuse, 0x14, R18.reuse, 0xfe, !PT ;  /* 0x00000014037c7812 */ /* 0x140fe400078efe12 */
[C-C-:B------:R-:W-:Y:S01]  /*0800*/  LOP3.LUT R126, R3.reuse, 0x16, R18.reuse, 0xfe, !PT ;  /* 0x00000016037e7812 */ /* 0x140fe200078efe12 */
[----:B------:R0:W-:Y:S01]  /*0810*/  STL [R1+0x64], R114 ;  /* 0x0000647201007387 */ /* 0x0001e20000100800 */
[C-C-:B------:R-:W-:Y:S02]  /*0820*/  LOP3.LUT R128, R3.reuse, 0x18, R18.reuse, 0xfe, !PT ;  /* 0x0000001803807812 */ /* 0x140fe400078efe12 */
        /* <DEDUP_REMOVED lines=21> */
[C---:B------:R-:W-:Y:S01]  /*0980*/  LOP3.LUT R246, R3.reuse, R18, RZ, 0xfc, !PT ;  /* 0x0000001203f67212 */ /* 0x040fe200078efcff */
[----:B------:R0:W-:Y:S01]  /*0990*/  STL [R1+0x44], R130 ;  /* 0x0000448201007387 */ /* 0x0001e20000100800 */
[C-C-:B------:R-:W-:Y:S02]  /*09a0*/  LOP3.LUT R149, R3.reuse, 0x36, R18.reuse, 0xfe, !PT ;  /* 0x0000003603957812 */ /* 0x140fe400078efe12 */
[C-C-:B------:R-:W-:Y:S01]  /*09b0*/  LOP3.LUT R150, R3.reuse, 0x38, R18.reuse, 0xfe, !PT ;  /* 0x0000003803967812 */ /* 0x140fe200078efe12 */
[----:B------:R0:W-:Y:S01]  /*09c0*/  STL [R1+0x40], R132 ;  /* 0x0000408401007387 */ /* 0x0001e20000100800 */
[C-C-:B------:R-:W-:Y:S02]  /*09d0*/  LOP3.LUT R151, R3.reuse, 0x3a, R18.reuse, 0xfe, !PT ;  /* 0x0000003a03977812 */ /* 0x140fe400078efe12 */
[----:B------:R-:W-:Y:S01]  /*09e0*/  LOP3.LUT R152, R3, 0x3c, R18, 0xfe, !PT ;  /* 0x0000003c03987812 */ /* 0x000fe200078efe12 */
[----:B------:R0:W-:Y:S01]  /*09f0*/  STL [R1+0x3c], R134 ;  /* 0x00003c8601007387 */ /* 0x0001e20000100800 */
[----:B------:R-:W-:-:S02]  /*0a00*/  LOP3.LUT R153, R246, 0x42, RZ, 0xfc, !PT ;  /* 0x00000042f6997812 */ /* 0x000fc400078efcff */
[C---:B------:R-:W-:Y:S01]  /*0a10*/  LOP3.LUT R154, R246.reuse, 0x44, RZ, 0xfc, !PT ;  /* 0x00000044f69a7812 */ /* 0x040fe200078efcff */
[----:B------:R0:W-:Y:S01]  /*0a20*/  STL [R1+0x38], R136 ;  /* 0x0000388801007387 */ /* 0x0001e20000100800 */
[C---:B------:R-:W-:Y:S02]  /*0a30*/  LOP3.LUT R155, R246.reuse, 0x46, RZ, 0xfc, !PT ;  /* 0x00000046f69b7812 */ /* 0x040fe400078efcff */
[C---:B------:R-:W-:Y:S01]  /*0a40*/  LOP3.LUT R156, R246.reuse, 0x48, RZ, 0xfc, !PT ;  /* 0x00000048f69c7812 */ /* 0x040fe200078efcff */
[----:B------:R0:W-:Y:S01]  /*0a50*/  STL [R1+0x34], R138 ;  /* 0x0000348a01007387 */ /* 0x0001e20000100800 */
[C---:B------:R-:W-:Y:S02]  /*0a60*/  LOP3.LUT R157, R246.reuse, 0x4a, RZ, 0xfc, !PT ;  /* 0x0000004af69d7812 */ /* 0x040fe400078efcff */
[C---:B------:R-:W-:Y:S01]  /*0a70*/  LOP3.LUT R158, R246.reuse, 0x4c, RZ, 0xfc, !PT ;  /* 0x0000004cf69e7812 */ /* 0x040fe200078efcff */
        /* <DEDUP_REMOVED lines=36> */
[----:B------:R0:W-:Y:S01]  /*0cc0*/  STL [R1], R152 ;  /* 0x0000009801007387 */ /* 0x0001e20000100800 */
[----:B------:R-:W-:-:S02]  /*0cd0*/  LOP3.LUT R183, R246, 0x7e, RZ, 0xfc, !PT ;  /* 0x0000007ef6b77812 */ /* 0x000fc400078efcff */
[----:B------:R-:W-:Y:S01]  /*0ce0*/  LOP3.LUT R252, R3, 0x3e, R18, 0xfe, !PT ;  /* 0x0000003e03fc7812 */ /* 0x000fe200078efe12 */
[----:B------:R0:W-:Y:S01]  /*0cf0*/  STL [R1+0xf4], R153 ;  /* 0x0000f49901007387 */ /* 0x0001e20000100800 */
[----:B------:R-:W-:-:S03]  /*0d00*/  LOP3.LUT R251, R246, 0x40, RZ, 0xfc, !PT ;  /* 0x00000040f6fb7812 */ /* 0x000fc600078efcff */
[----:B------:R0:W-:Y:S04]  /*0d10*/  STL [R1+0xf0], R154 ;  /* 0x0000f09a01007387 */ /* 0x0001e80000100800 */
        /* <DEDUP_REMOVED lines=29> */
[----:B------:R0:W-:Y:S01]  /*0ef0*/  STL [R1+0x78], R104 ;  /* 0x0000786801007387 */ /* 0x0001e20000100800 */
[----:B------:R-:W-:Y:S05]  /*0f00*/  @P0 BRA `(.L_x_0) ;  /* 0x0000014000000947 */ /* 0x000fea0003800000 */
[----:B------:R-:W-:Y:S01]  /*0f10*/  IMAD.SHL.U32 R250, R184, 0x20, RZ ;  /* 0x00000020b8fa7824 */ /* 0x000fe200078e00ff */
[----:B------:R-:W-:Y:S01]  /*0f20*/  CS2R R96, SRZ ;  /* 0x0000000000607805 */ /* 0x000fe2000001ff00 */
[----:B------:R-:W-:Y:S01]  /*0f30*/  CS2R R16, SRZ ;  /* 0x0000000000107805 */ /* 0x000fe2000001ff00 */
[----:B------:R-:W-:Y:S01]  /*0f40*/  CS2R R80, SRZ ;  /* 0x0000000000507805 */ /* 0x000fe2000001ff00 */
[----:B------:R-:W-:Y:S01]  /*0f50*/  CS2R R14, SRZ ;  /* 0x00000000000e7805 */ /* 0x000fe2000001ff00 */
[----:B------:R-:W-:Y:S01]  /*0f60*/  LOP3.LUT R0, R250, 0xc00, RZ, 0xc0, !PT ;  /* 0x00000c00fa007812 */ /* 0x000fe200078ec0ff */
[----:B------:R-:W-:Y:S01]  /*0f70*/  CS2R R52, SRZ ;  /* 0x0000000000347805 */ /* 0x000fe2000001ff00 */
[----:B------:R-:W-:Y:S01]  /*0f80*/  CS2R R8, SRZ ;  /* 0x0000000000087805 */ /* 0x000fe2000001ff00 */
[----:B------:R-:W-:Y:S01]  /*0f90*/  CS2R R60, SRZ ;  /* 0x00000000003c7805 */ /* 0x000fe2000001ff00 */
[----:B------:R-:W-:Y:S01]  /*0fa0*/  CS2R R2, SRZ ;  /* 0x0000000000027805 */ /* 0x000fe2000001ff00 */
[----:B------:R1:W-:Y:S01]  /*0fb0*/  STL [R1+0xf8], R0 ;  /* 0x0000f80001007387 */ /* 0x0003e20000100800 */
[----:B------:R-:W-:Y:S01]  /*0fc0*/  CS2R R98, SRZ ;  /* 0x0000000000627805 */ /* 0x000fe2000001ff00 */
[----:B------:R-:W-:Y:S01]  /*0fd0*/  CS2R R6, SRZ ;  /* 0x0000000000067805 */ /* 0x000fe2000001ff00 */
[----:B------:R-:W-:Y:S01]  /*0fe0*/  CS2R R82, SRZ ;  /* 0x0000000000527805 */ /* 0x000fe2000001ff00 */
[----:B------:R-:W-:Y:S01]  /*0ff0*/  CS2R R4, SRZ ;  /* 0x0000000000047805 */ /* 0x000fe2000001ff00 */
[----:B------:R-:W-:Y:S01]  /*1000*/  CS2R R54, SRZ ;  /* 0x0000000000367805 */ /* 0x000fe2000001ff00 */
[----:B------:R-:W-:Y:S01]  /*1010*/  CS2R R12, SRZ ;  /* 0x00000000000c7805 */ /* 0x000fe2000001ff00 */
[----:B------:R-:W-:Y:S01]  /*1020*/  CS2R R62, SRZ ;  /* 0x00000000003e7805 */ /* 0x000fe2000001ff00 */
[----:B------:R-:W-:Y:S01]  /*1030*/  CS2R R10, SRZ ;  /* 0x00000000000a7805 */ /* 0x000fe2000001ff00 */
[----:B------:R-:W-:Y:S05]  /*1040*/  BRA `(.L_x_1) ;  /* 0x000081b000007947 */ /* 0x000fea0003800000 */
.L_x_0:
[----:B------:R-:W-:Y:S01]  /*1050*/  IABS R0, c[0x0][0x17c] ;  /* 0x00005f0000007a13 */ /* 0x000fe20000000000 */
[----:B------:R-:W-:Y:S01]  /*1060*/  IMAD.MOV.U32 R4, RZ, RZ, RZ ;  /* 0x000000ffff047224 */ /* 0x000fe200078e00ff */
[----:B------:R-:W-:Y:S01]  /*1070*/  IABS R2, c[0x0][0x178] ;  /* 0x00005e0000027a13 */ /* 0x000fe20000000000 */
[C---:B------:R-:W-:Y:S01]  /*1080*/  IMAD.SHL.U32 R250, R184.reuse, 0x20, RZ ;  /* 0x00000020b8fa7824 */ /* 0x040fe200078e00ff */
[----:B------:R-:W1:Y:S01]  /*1090*/  I2F.RP R8, R0 ;  /* 0x0000000000087306 */ /* 0x000e620000209400 */
[----:B------:R-:W-:Y:S01]  /*10a0*/  SHF.R.S32.HI R3, RZ, 0x1f, R26 ;  /* 0x0000001fff037819 */ /* 0x000fe2000001141a */
[----:B------:R-:W-:Y:S01]  /*10b0*/  IMAD.SHL.U32 R133, R184, 0x40, RZ ;  /* 0x00000040b8857824 */ /* 0x000fe200078e00ff */
[----:B------:R-:W-:-:S02]  /*10c0*/  IABS R13, R182 ;  /* 0x000000b6000d7213 */ /* 0x000fc40000000000 */
[----:B------:R-:W-:Y:S02]  /*10d0*/  LEA.HI R26, R3, R26, RZ, 0x6 ;  /* 0x0000001a031a7211 */ /* 0x000fe400078f30ff */
[----:B------:R-:W-:Y:S01]  /*10e0*/  LOP3.LUT R3, R184, 0x7, RZ, 0xc0, !PT ;  /* 0x00000007b8037812 */ /* 0x000fe200078ec0ff */
[----:B------:R-:W2:Y:S01]  /*10f0*/  I2F.RP R9, R2 ;  /* 0x0000000200097306 */ /* 0x000ea20000209400 */
[----:B------:R-:W-:Y:S02]  /*1100*/  IABS R17, R178 ;  /* 0x000000b200117213 */ /* 0x000fe40000000000 */
[----:B------:R-:W-:Y:S01]  /*1110*/  IABS R23, R176 ;  /* 0x000000b000177213 */ /* 0x000fe20000000000 */
[----:B------:R-:W-:Y:S01]  /*1120*/  IMAD.SHL.U32 R21, R3, 0x80, RZ ;  /* 0x0000008003157824 */ /* 0x000fe200078e00ff */
[----:B------:R-:W-:Y:S02]  /*1130*/  IABS R27, R174 ;  /* 0x000000ae001b7213 */ /* 0x000fe40000000000 */
[----:B------:R-:W-:Y:S01]  /*1140*/  IABS R35, R171 ;  /* 0x000000ab00237213 */ /* 0x000fe20000000000 */
[----:B-1----:R-:W1:Y:S01]  /*1150*/  MUFU.RCP R8, R8 ;  /* 0x0000000800087308 */ /* 0x002e620000001000 */
[----:B------:R-:W-:-:S02]  /*1160*/  IABS R39, R169 ;  /* 0x000000a900277213 */ /* 0x000fc40000000000 */
[----:B------:R-:W-:Y:S02]  /*1170*/  IABS R45, R166 ;  /* 0x000000a6002d7213 */ /* 0x000fe40000000000 */
[----:B------:R-:W-:Y:S02]  /*1180*/  IABS R49, R164 ;  /* 0x000000a400317213 */ /* 0x000fe40000000000 */
[----:B------:R-:W-:Y:S01]  /*1190*/  IABS R19, R177 ;  /* 0x000000b100137213 */ /* 0x000fe20000000000 */
[----:B--2---:R-:W2:Y:S01]  /*11a0*/  MUFU.RCP R9, R9 ;  /* 0x0000000900097308 */ /* 0x004ea20000001000 */
[----:B------:R-:W-:Y:S02]  /*11b0*/  IABS R55, R161 ;  /* 0x000000a100377213 */ /* 0x000fe40000000000 */
[----:B------:R-:W-:Y:S02]  /*11c0*/  IABS R25, R175 ;  /* 0x000000af00197213 */ /* 0x000fe40000000000 */
[----:B------:R-:W-:-:S02]  /*11d0*/  IABS R33, R172 ;  /* 0x000000ac00217213 */ /* 0x000fc40000000000 */
[----:B------:R-:W-:Y:S02]  /*11e0*/  IABS R59, R159 ;  /* 0x0000009f003b7213 */ /* 0x000fe40000000000 */
[----:B-1----:R-:W-:Y:S02]  /*11f0*/  IADD3 R5, R8, 0xffffffe, RZ ;  /* 0x0ffffffe08057810 */ /* 0x002fe40007ffe0ff */
[----:B------:R-:W-:Y:S02]  /*1200*/  IABS R8, R181 ;  /* 0x000000b500087213 */ /* 0x000fe40000000000 */
[----:B------:R-:W-:Y:S02]  /*1210*/  IABS R37, R170 ;  /* 0x000000aa00257213 */ /* 0x000fe40000000000 */
[----:B------:R-:W1:Y:S01]  /*1220*/  F2I.FTZ.U32.TRUNC.NTZ R5, R5 ;  /* 0x0000000500057305 */ /* 0x000e62000021f000 */
[----:B--2---:R-:W-:Y:S01]  /*1230*/  IADD3 R6, R9, 0xffffffe, RZ ;  /* 0x0ffffffe09067810 */ /* 0x004fe20007ffe0ff */
[----:B------:R-:W-:Y:S01]  /*1240*/  IMAD.SHL.U32 R9, R184, 0x2, RZ ;  /* 0x00000002b8097824 */ /* 0x000fe200078e00ff */
[----:B------:R-:W-:-:S02]  /*1250*/  IABS R65, R156 ;  /* 0x0000009c00417213 */ /* 0x000fc40000000000 */
[----:B------:R-:W-:Y:S02]  /*1260*/  IABS R43, R167 ;  /* 0x000000a7002b7213 */ /* 0x000fe40000000000 */
[----:B------:R-:W-:Y:S01]  /*1270*/  IABS R69, R154 ;  /* 0x0000009a00457213 */ /* 0x000fe20000000000 */
[----:B------:R2:W3:Y:S01]  /*1280*/  F2I.FTZ.U32.TRUNC.NTZ R7, R6 ;  /* 0x0000000600077305 */ /* 0x0004e2000021f000 */
[----:B------:R-:W-:Y:S02]  /*1290*/  IABS R47, R165 ;  /* 0x000000a5002f7213 */ /* 0x000fe40000000000 */
[----:B------:R-:W-:Y:S02]  /*12a0*/  IABS R75, R252 ;  /* 0x000000fc004b7213 */ /* 0x000fe40000000000 */
[----:B------:R-:W-:Y:S02]  /*12b0*/  IABS R53, R162 ;  /* 0x000000a200357213 */ /* 0x000fe40000000000 */
[----:B------:R-:W-:Y:S01]  /*12c0*/  IABS R79, R151 ;  /* 0x00000097004f7213 */ /* 0x000fe20000000000 */
[----:B-1----:R-:W-:Y:S01]  /*12d0*/  IMAD.MOV R11, RZ, RZ, -R5 ;  /* 0x000000ffff0b7224 */ /* 0x002fe200078e0a05 */
[----:B------:R-:W-:Y:S01]  /*12e0*/  IABS R57, R160 ;  /* 0x000000a000397213 */ /* 0x000fe20000000000 */
[----:B--2---:R-:W-:Y:S01]  /*12f0*/  IMAD.SHL.U32 R6, R3, 0x10, RZ ;  /* 0x0000001003067824 */ /* 0x004fe200078e00ff */
[----:B------:R-:W-:Y:S01]  /*1300*/  IABS R63, R157 ;  /* 0x0000009d003f7213 */ /* 0x000fe20000000000 */
[----:B------:R-:W-:Y:S01]  /*1310*/  IMAD R11, R11, R0, RZ ;  /* 0x000000000b0b7224 */ /* 0x000fe200078e02ff */
[----:B------:R-:W-:Y:S01]  /*1320*/  IABS R85, R148 ;  /* 0x0000009400557213 */ /* 0x000fe20000000000 */
[----:B------:R-:W-:Y:S01]  /*1330*/  IMAD.IADD R20, R21, 0x1, R6 ;  /* 0x0000000115147824 */ /* 0x000fe200078e0206 */
[----:B------:R-:W-:Y:S01]  /*1340*/  LOP3.LUT R3, R6, 0x30, R9, 0x78, !PT ;  /* 0x0000003006037812 */ /* 0x000fe200078e7809 */
[----:B------:R-:W-:Y:S01]  /*1350*/  IMAD.HI.U32 R4, R5, R11, R4 ;  /* 0x0000000b05047227 */ /* 0x000fe200078e0004 */
[----:B------:R-:W-:-:S02]  /*1360*/  IABS R11, R183 ;  /* 0x000000b7000b7213 */ /* 0x000fc40000000000 */
[----:B------:R-:W-:Y:S01]  /*1370*/  LOP3.LUT R20, R20, 0x10, R9, 0x78, !PT ;  /* 0x0000001014147812 */ /* 0x000fe200078e7809 */
[----:B---3--:R-:W-:Y:S01]  /*1380*/  IMAD.MOV R15, RZ, RZ, -R7 ;  /* 0x000000ffff0f7224 */ /* 0x008fe200078e0a07 */
[----:B------:R-:W-:Y:S01]  /*1390*/  IABS R67, R155 ;  /* 0x0000009b00437213 */ /* 0x000fe20000000000 */
[C---:B------:R-:W-:Y:S01]  /*13a0*/  IMAD.HI.U32 R5, R4.reuse, R11, RZ ;  /* 0x0000000b04057227 */ /* 0x040fe200078e00ff */
[----:B------:R-:W-:Y:S02]  /*13b0*/  IABS R89, R146 ;  /* 0x0000009200597213 */ /* 0x000fe40000000000 */
[----:B------:R-:W-:Y:S01]  /*13c0*/  IABS R73, R251 ;  /* 0x000000fb00497213 */ /* 0x000fe20000000000 */
[----:B------:R-:W-:Y:S01]  /*13d0*/  IMAD R15, R15, R2, RZ ;  /* 0x000000020f0f7224 */ /* 0x000fe200078e02ff */
[----:B------:R-:W-:Y:S01]  /*13e0*/  IABS R95, R143 ;  /* 0x0000008f005f7213 */ /* 0x000fe20000000000 */
[----:B------:R-:W-:Y:S01]  /*13f0*/  IMAD.MOV.U32 R6, RZ, RZ, RZ ;  /* 0x000000ffff067224 */ /* 0x000fe200078e00ff */
[----:B------:R-:W-:Y:S01]  /*1400*/  IABS R77, R152 ;  /* 0x00000098004d7213 */ /* 0x000fe20000000000 */
[----:B------:R-:W-:Y:S01]  /*1410*/  IMAD.MOV.U32 R9, RZ, RZ, R8 ;  /* 0x000000ffff097224 */ /* 0x000fe200078e0008 */
[----:B------:R-:W-:Y:S01]  /*1420*/  IABS R83, R149 ;  /* 0x0000009500537213 */ /* 0x000fe20000000000 */
[----:B------:R-:W-:Y:S01]  /*1430*/  IMAD.MOV R5, RZ, RZ, -R5 ;  /* 0x000000ffff057224 */ /* 0x000fe200078e0a05 */
[----:B------:R-:W-:Y:S01]  /*1440*/  IABS R99, R141 ;  /* 0x0000008d00637213 */ /* 0x000fe20000000000 */
[----:B------:R-:W-:Y:S01]  /*1450*/  IMAD.HI.U32 R8, R4, R13, RZ ;  /* 0x0000000d04087227 */ /* 0x000fe200078e00ff */
[----:B------:R-:W-:-:S02]  /*1460*/  IABS R87, R147 ;  /* 0x0000009300577213 */ /* 0x000fc40000000000 */
[----:B------:R-:W-:Y:S01]  /*1470*/  IABS R105, R136 ;  /* 0x0000008800697213 */ /* 0x000fe20000000000 */
[----:B------:R-:W-:Y:S01]  /*1480*/  IMAD.HI.U32 R6, R7, R15, R6 ;  /* 0x0000000f07067227 */ /* 0x000fe200078e0006 */
[----:B------:R-:W-:Y:S02]  /*1490*/  IABS R15, R179 ;  /* 0x000000b3000f7213 */ /* 0x000fe40000000000 */
[----:B------:R-:W-:Y:S01]  /*14a0*/  IABS R93, R144 ;  /* 0x00000090005d7213 */ /* 0x000fe20000000000 */
[----:B------:R-:W-:Y:S01]  /*14b0*/  IMAD.HI.U32 R7, R4, R9, RZ ;  /* 0x0000000904077227 */ /* 0x000fe200078e00ff */
[----:B------:R-:W-:Y:S02]  /*14c0*/  IABS R109, R132 ;  /* 0x00000084006d7213 */ /* 0x000fe40000000000 */
[----:B------:R-:W-:Y:S01]  /*14d0*/  IABS R97, R142 ;  /* 0x0000008e00617213 */ /* 0x000fe20000000000 */
[C---:B------:R-:W-:Y:S01]  /*14e0*/  IMAD R5, R0.reuse, R5, R11 ;  /* 0x0000000500057224 */ /* 0x040fe200078e020b */
[----:B------:R-:W-:Y:S01]  /*14f0*/  IABS R11, R180 ;  /* 0x000000b4000b7213 */ /* 0x000fe20000000000 */
[----:B------:R-:W-:Y:S01]  /*1500*/  IMAD.MOV R8, RZ, RZ, -R8 ;  /* 0x000000ffff087224 */ /* 0x000fe200078e0a08 */
[----:B------:R-:W-:Y:S01]  /*1510*/  IABS R103, R138 ;  /* 0x0000008a00677213 */ /* 0x000fe20000000000 */
[----:B------:R-:W-:Y:S01]  /*1520*/  IMAD.MOV R10, RZ, RZ, -R7 ;  /* 0x000000ffff0a7224 */ /* 0x000fe200078e0a07 */
[----:B------:R-:W-:Y:S01]  /*1530*/  IABS R115, R126 ;  /* 0x0000007e00737213 */ /* 0x000fe20000000000 */
[C---:B------:R-:W-:Y:S01]  /*1540*/  IMAD R7, R0.reuse, R8, R13 ;  /* 0x0000000800077224 */ /* 0x040fe200078e020d */
[----:B------:R-:W-:Y:S01]  /*1550*/  IABS R107, R134 ;  /* 0x00000086006b7213 */ /* 0x000fe20000000000 */
[----:B------:R-:W-:Y:S01]  /*1560*/  IMAD.MOV.U32 R13, RZ, RZ, R11 ;  /* 0x000000ffff0d7224 */ /* 0x000fe200078e000b */
[----:B------:R-:W-:Y:S01]  /*1570*/  IABS R119, R122 ;  /* 0x0000007a00777213 */ /* 0x000fe20000000000 */
[----:B------:R-:W-:Y:S01]  /*1580*/  IMAD R9, R0, R10, R9 ;  /* 0x0000000a00097224 */ /* 0x000fe200078e0209 */
[----:B------:R-:W-:Y:S01]  /*1590*/  IABS R113, R128 ;  /* 0x0000008000717213 */ /* 0x000fe20000000000 */
[----:B------:R-:W-:Y:S01]  /*15a0*/  IMAD.HI.U32 R8, R4, R13, RZ ;  /* 0x0000000d04087227 */ /* 0x000fe200078e00ff */
[----:B------:R-:W-:-:S02]  /*15b0*/  IABS R127, R116 ;  /* 0x00000074007f7213 */ /* 0x000fc40000000000 */
[----:B------:R-:W-:Y:S01]  /*15c0*/  IABS R117, R124 ;  /* 0x0000007c00757213 */ /* 0x000fe20000000000 */
[----:B------:R-:W-:Y:S01]  /*15d0*/  IMAD.HI.U32 R10, R4, R15, RZ ;  /* 0x0000000f040a7227 */ /* 0x000fe200078e00ff */
[----:B------:R-:W-:Y:S02]  /*15e0*/  IABS R125, R246 ;  /* 0x000000f6007d7213 */ /* 0x000fe40000000000 */
[----:B------:R-:W-:Y:S01]  /*15f0*/  ISETP.GT.U32.AND P2, PT, R0, R5, PT ;  /* 0x000000050000720c */ /* 0x000fe20003f44070 */
[----:B------:R-:W-:Y:S01]  /*1600*/  IMAD.HI.U32 R11, R4, R17, RZ ;  /* 0x00000011040b7227 */ /* 0x000fe200078e00ff */
[C---:B------:R-:W-:Y:S02]  /*1610*/  ISETP.GT.U32.AND P3, PT, R0.reuse, R7, PT ;  /* 0x000000070000720c */ /* 0x040fe40003f64070 */
[C---:B------:R-:W-:Y:S01]  /*1620*/  ISETP.GT.U32.AND P5, PT, R0.reuse, R9, PT ;  /* 0x000000090000720c */ /* 0x040fe20003fa4070 */
[----:B------:R-:W-:Y:S01]  /*1630*/  IMAD.MOV R12, RZ, RZ, -R8 ;  /* 0x000000ffff0c7224 */ /* 0x000fe200078e0a08 */
[----:B------:R-:W-:Y:S01]  /*1640*/  IABS R31, R173 ;  /* 0x000000ad001f7213 */ /* 0x000fe20000000000 */
[----:B------:R-:W-:Y:S01]  /*1650*/  IMAD.MOV R10, RZ, RZ, -R10 ;  /* 0x000000ffff0a7224 */ /* 0x000fe200078e0a0a */
[----:B------:R-:W-:Y:S01]  /*1660*/  IABS R41, R168 ;  /* 0x000000a800297213 */ /* 0x000fe20000000000 */
[----:B------:R-:W-:Y:S01]  /*1670*/  IMAD.MOV R14, RZ, RZ, -R11 ;  /* 0x000000ffff0e7224 */ /* 0x000fe200078e0a0b */
[----:B------:R-:W-:Y:S01]  /*1680*/  IABS R51, R163 ;  /* 0x000000a300337213 */ /* 0x000fe20000000000 */
[C---:B------:R-:W-:Y:S01]  /*1690*/  IMAD R11, R0.reuse, R12, R13 ;  /* 0x0000000c000b7224 */ /* 0x040fe200078e020d */
[----:B------:R-:W-:Y:S01]  /*16a0*/  IABS R61, R158 ;  /* 0x0000009e003d7213 */ /* 0x000fe20000000000 */
[----:B------:R-:W-:Y:S01]  /*16b0*/  IMAD R13, R0, R10, R15 ;  /* 0x0000000a000d7224 */ /* 0x000fe200078e020f */
[----:B------:R-:W-:Y:S01]  /*16c0*/  IABS R71, R153 ;  /* 0x0000009900477213 */ /* 0x000fe20000000000 */
[----:B------:R-:W-:Y:S01]  /*16d0*/  IMAD.HI.U32 R10, R4, R23, RZ ;  /* 0x00000017040a7227 */ /* 0x000fe200078e00ff */
[----:B------:R-:W-:-:S02]  /*16e0*/  ISETP.GT.U32.AND P4, PT, R0, R11, PT ;  /* 0x0000000b0000720c */ /* 0x000fc40003f84070 */
[----:B------:R-:W-:Y:S01]  /*16f0*/  ISETP.GT.U32.AND P0, PT, R0, R13, PT ;  /* 0x0000000d0000720c */ /* 0x000fe20003f04070 */
[----:B------:R-:W-:Y:S01]  /*1700*/  IMAD.MOV R10, RZ, RZ, -R10 ;  /* 0x000000ffff0a7224 */ /* 0x000fe200078e0a0a */
[----:B------:R-:W-:Y:S01]  /*1710*/  IABS R81, R150 ;  /* 0x0000009600517213 */ /* 0x000fe20000000000 */
[----:B------:R-:W-:Y:S01]  /*1720*/  IMAD.HI.U32 R8, R4, R19, RZ ;  /* 0x0000001304087227 */ /* 0x000fe200078e00ff */
[----:B------:R-:W-:Y:S02]  /*1730*/  IABS R91, R145 ;  /* 0x00000091005b7213 */ /* 0x000fe40000000000 */
[----:B------:R-:W-:Y:S01]  /*1740*/  IABS R101, R140 ;  /* 0x0000008c00657213 */ /* 0x000fe20000000000 */
[----:B------:R-:W-:Y:S01]  /*1750*/  IMAD R23, R0, R10, R23 ;  /* 0x0000000a00177224 */ /* 0x000fe200078e0217 */
[----:B------:R-:W-:Y:S01]  /*1760*/  IABS R111, R130 ;  /* 0x00000082006f7213 */ /* 0x000fe20000000000 */
[----:B------:R-:W-:Y:S01]  /*1770*/  IMAD.HI.U32 R10, R4, R27, RZ ;  /* 0x0000001b040a7227 */ /* 0x000fe200078e00ff */
[----:B------:R-:W-:-:S02]  /*1780*/  IABS R123, R118 ;  /* 0x00000076007b7213 */ /* 0x000fc40000000000 */
[----:B------:R-:W-:Y:S01]  /*1790*/  IABS R121, R120 ;  /* 0x0000007800797213 */ /* 0x000fe20000000000 */
[----:B------:R-:W-:Y:S01]  /*17a0*/  IMAD.MOV R10, RZ, RZ, -R10 ;  /* 0x000000ffff0a7224 */ /* 0x000fe200078e0a0a */
[----:B------:R-:W-:Y:S01]  /*17b0*/  IABS R129, R114 ;  /* 0x0000007200817213 */ /* 0x000fe20000000000 */
[----:B------:R-:W-:Y:S01]  /*17c0*/  IMAD.MOV R8, RZ, RZ, -R8 ;  /* 0x000000ffff087224 */ /* 0x000fe200078e0a08 */
[----:B------:R-:W-:Y:S01]  /*17d0*/  IABS R135, R110 ;  /* 0x0000006e00877213 */ /* 0x000fe20000000000 */
[----:B------:R-:W-:Y:S01]  /*17e0*/  IMAD R27, R0, R10, R27 ;  /* 0x0000000a001b7224 */ /* 0x000fe200078e021b */
[----:B------:R-:W-:Y:S01]  /*17f0*/  IABS R29, R104 ;  /* 0x00000068001d7213 */ /* 0x000fe20000000000 */
[----:B------:R-:W-:Y:S01]  /*1800*/  IMAD.HI.U32 R10, R4, R35, RZ ;  /* 0x00000023040a7227 */ /* 0x000fe200078e00ff */
[----:B------:R-:W-:Y:S02]  /*1810*/  IABS R131, R112 ;  /* 0x0000007000837213 */ /* 0x000fe40000000000 */
[----:B------:R-:W-:Y:S01]  /*1820*/  IABS R137, R108 ;  /* 0x0000006c00897213 */ /* 0x000fe20000000000 */
[----:B------:R-:W-:Y:S01]  /*1830*/  IMAD.MOV R10, RZ, RZ, -R10 ;  /* 0x000000ffff0a7224 */ /* 0x000fe200078e0a0a */
[----:B------:R-:W-:Y:S01]  /*1840*/  IABS R139, R106 ;  /* 0x0000006a008b7213 */ /* 0x000fe20000000000 */
[----:B------:R-:W-:Y:S01]  /*1850*/  IMAD R15, R0, R14, R17 ;  /* 0x0000000e000f7224 */ /* 0x000fe200078e0211 */
[----:B------:R-:W-:Y:S01]  /*1860*/  LOP3.LUT R20, R20, 0x400, R133, 0xf8, !PT ;  /* 0x0000040014147812 */ /* 0x000fe200078ef885 */
[----:B------:R-:W-:Y:S01]  /*1870*/  IMAD R35, R0, R10, R35 ;  /* 0x0000000a00237224 */ /* 0x000fe200078e0223 */
[----:B------:R-:W-:Y:S01]  /*1880*/  SHF.R.S32.HI R26, RZ, 0x6, R26 ;  /* 0x00000006ff1a7819 */ /* 0x000fe2000001141a */
[----:B------:R-:W-:Y:S01]  /*1890*/  IMAD.HI.U32 R10, R4, R39, RZ ;  /* 0x00000027040a7227 */ /* 0x000fe200078e00ff */
[----:B------:R-:W-:-:S03]  /*18a0*/  ISETP.GT.U32.AND P6, PT, R0, R15, PT ;  /* 0x0000000f0000720c */ /* 0x000fc60003fc4070 */
[----:B------:R-:W-:Y:S02]  /*18b0*/  IMAD.MOV R10, RZ, RZ, -R10 ;  /* 0x000000ffff0a7224 */ /* 0x000fe400078e0a0a */
[C---:B------:R-:W-:Y:S02]  /*18c0*/  IMAD R17, R0.reuse, R8, R19 ;  /* 0x0000000800117224 */ /* 0x040fe400078e0213 */
[----:B------:R-:W-:Y:S02]  /*18d0*/  IMAD R39, R0, R10, R39 ;  /* 0x0000000a00277224 */ /* 0x000fe400078e0227 */
[----:B------:R-:W-:-:S04]  /*18e0*/  IMAD.HI.U32 R10, R4, R45, RZ ;  /* 0x0000002d040a7227 */ /* 0x000fc800078e00ff */
[----:B------:R-:W-:Y:S02]  /*18f0*/  IMAD.MOV R10, RZ, RZ, -R10 ;  /* 0x000000ffff0a7224 */ /* 0x000fe400078e0a0a */
[----:B------:R-:W-:-:S04]  /*1900*/  IMAD.HI.U32 R8, R4, R25, RZ ;  /* 0x0000001904087227 */ /* 0x000fc800078e00ff */
[----:B------:R-:W-:Y:S02]  /*1910*/  IMAD R45, R0, R10, R45 ;  /* 0x0000000a002d7224 */ /* 0x000fe400078e022d */
[----:B------:R-:W-:-:S04]  /*1920*/  IMAD.HI.U32 R10, R4, R49, RZ ;  /* 0x00000031040a7227 */ /* 0x000fc800078e00ff */
[----:B------:R-:W-:Y:S02]  /*1930*/  IMAD.MOV R10, RZ, RZ, -R10 ;  /* 0x000000ffff0a7224 */ /* 0x000fe400078e0a0a */
[----:B------:R-:W-:Y:S02]  /*1940*/  IMAD.MOV R14, RZ, RZ, -R8 ;  /* 0x000000ffff0e7224 */ /* 0x000fe400078e0a08 */
        /* <DEDUP_REMOVED lines=8> */
[C---:B------:R-:W-:Y:S02]  /*19d0*/  IMAD R33, R0.reuse, R8, R33 ;  /* 0x0000000800217224 */ /* 0x040fe400078e0221 */
[----:B------:R-:W-:Y:S02]  /*19e0*/  IMAD R59, R0, R10, R59 ;  /* 0x0000000a003b7224 */ /* 0x000fe400078e023b */
[----:B------:R-:W-:-:S04]  /*19f0*/  IMAD.HI.U32 R8, R4, R37, RZ ;  /* 0x0000002504087227 */ /* 0x000fc800078e00ff */
[----:B------:R-:W-:-:S04]  /*1a00*/  IMAD.HI.U32 R10, R4, R65, RZ ;  /* 0x00000041040a7227 */ /* 0x000fc800078e00ff */
[----:B------:R-:W-:Y:S02]  /*1a10*/  IMAD R25, R0, R14, R25 ;  /* 0x0000000e00197224 */ /* 0x000fe400078e0219 */
[----:B------:R-:W-:Y:S02]  /*1a20*/  IMAD.MOV R14, RZ, RZ, -R8 ;  /* 0x000000ffff0e7224 */ /* 0x000fe400078e0a08 */
[----:B------:R-:W-:Y:S02]  /*1a30*/  IMAD.MOV R10, RZ, RZ, -R10 ;  /* 0x000000ffff0a7224 */ /* 0x000fe400078e0a0a */
[----:B------:R-:W-:-:S04]  /*1a40*/  IMAD.HI.U32 R8, R4, R43, RZ ;  /* 0x0000002b04087227 */ /* 0x000fc800078e00ff */
[----:B------:R-:W-:Y:S02]  /*1a50*/  IMAD R65, R0, R10, R65 ;  /* 0x0000000a00417224 */ /* 0x000fe400078e0241 */
[----:B------:R-:W-:Y:S02]  /*1a60*/  IMAD.MOV R8, RZ, RZ, -R8 ;  /* 0x000000ffff087224 */ /* 0x000fe400078e0a08 */
[----:B------:R-:W-:-:S04]  /*1a70*/  IMAD.HI.U32 R10, R4, R69, RZ ;  /* 0x00000045040a7227 */ /* 0x000fc800078e00ff */
[----:B------:R-:W-:Y:S02]  /*1a80*/  IMAD R43, R0, R8, R43 ;  /* 0x00000008002b7224 */ /* 0x000fe400078e022b */
[----:B------:R-:W-:Y:S02]  /*1a90*/  IMAD.MOV R10, RZ, RZ, -R10 ;  /* 0x000000ffff0a7224 */ /* 0x000fe400078e0a0a */
[----:B------:R-:W-:-:S04]  /*1aa0*/  IMAD.HI.U32 R8, R4, R47, RZ ;  /* 0x0000002f04087227 */ /* 0x000fc800078e00ff */
[C---:B------:R-:W-:Y:S02]  /*1ab0*/  IMAD R37, R0.reuse, R14, R37 ;  /* 0x0000000e00257224 */ /* 0x040fe400078e0225 */
[----:B------:R-:W-:Y:S02]  /*1ac0*/  IMAD R69, R0, R10, R69 ;  /* 0x0000000a00457224 */ /* 0x000fe400078e0245 */
[----:B------:R-:W-:Y:S02]  /*1ad0*/  IMAD.MOV R14, RZ, RZ, -R8 ;  /* 0x000000ffff0e7224 */ /* 0x000fe400078e0a08 */
[----:B------:R-:W-:-:S04]  /*1ae0*/  IMAD.HI.U32 R10, R4, R75, RZ ;  /* 0x0000004b040a7227 */ /* 0x000fc800078e00ff */
        /* <DEDUP_REMOVED lines=17> */
[C---:B------:R-:W-:Y:S02]  /*1c00*/  IMAD R85, R0.reuse, R10, R85 ;  /* 0x0000000a00557224 */ /* 0x040fe400078e0255 */
[----:B------:R-:W-:Y:S02]  /*1c10*/  IMAD R57, R0, R14, R57 ;  /* 0x0000000e00397224 */ /* 0x000fe400078e0239 */
[----:B------:R-:W-:-:S04]  /*1c20*/  IMAD.HI.U32 R10, R4, R89, RZ ;  /* 0x00000059040a7227 */ /* 0x000fc800078e00ff */
[----:B------:R-:W-:Y:S02]  /*1c30*/  IMAD.MOV R14, RZ, RZ, -R8 ;  /* 0x000000ffff0e7224 */ /* 0x000fe400078e0a08 */
[----:B------:R-:W-:-:S04]  /*1c40*/  IMAD.HI.U32 R8, R4, R73, RZ ;  /* 0x0000004904087227 */ /* 0x000fc800078e00ff */
[----:B------:R-:W-:Y:S02]  /*1c50*/  IMAD.MOV R10, RZ, RZ, -R10 ;  /* 0x000000ffff0a7224 */ /* 0x000fe400078e0a0a */
[----:B------:R-:W-:Y:S02]  /*1c60*/  IMAD.MOV R8, RZ, RZ, -R8 ;  /* 0x000000ffff087224 */ /* 0x000fe400078e0a08 */
[----:B------:R-:W-:Y:S02]  /*1c70*/  IMAD R89, R0, R10, R89 ;  /* 0x0000000a00597224 */ /* 0x000fe400078e0259 */
[----:B------:R-:W-:-:S04]  /*1c80*/  IMAD.HI.U32 R10, R4, R95, RZ ;  /* 0x0000005f040a7227 */ /* 0x000fc800078e00ff */
[----:B------:R-:W-:Y:S02]  /*1c90*/  IMAD R73, R0, R8, R73 ;  /* 0x0000000800497224 */ /* 0x000fe400078e0249 */
[----:B------:R-:W-:-:S04]  /*1ca0*/  IMAD.HI.U32 R8, R4, R77, RZ ;  /* 0x0000004d04087227 */ /* 0x000fc800078e00ff */
[----:B------:R-:W-:Y:S02]  /*1cb0*/  IMAD.MOV R10, RZ, RZ, -R10 ;  /* 0x000000ffff0a7224 */ /* 0x000fe400078e0a0a */
[----:B------:R-:W-:Y:S02]  /*1cc0*/  IMAD R67, R0, R14, R67 ;  /* 0x0000000e00437224 */ /* 0x000fe400078e0243 */
        /* <DEDUP_REMOVED lines=8> */
[----:B------:R-:W-:Y:S02]  /*1d50*/  IMAD R99, R0, R10, R99 ;  /* 0x0000000a00637224 */ /* 0x000fe400078e0263 */
[----:B------:R-:W-:-:S04]  /*1d60*/  IMAD.HI.U32 R10, R4, R105, RZ ;  /* 0x00000069040a7227 */ /* 0x000fc800078e00ff */
[----:B------:R-:W-:Y:S02]  /*1d70*/  IMAD R77, R0, R14, R77 ;  /* 0x0000000e004d7224 */ /* 0x000fe400078e024d */
        /* <DEDUP_REMOVED lines=30> */
[C---:B------:R-:W-:Y:S02]  /*1f60*/  IMAD R107, R0.reuse, R14, R107 ;  /* 0x0000000e006b7224 */ /* 0x040fe400078e026b */
[----:B------:R-:W-:Y:S02]  /*1f70*/  IMAD.MOV R14, RZ, RZ, -R8 ;  /* 0x000000ffff0e7224 */ /* 0x000fe400078e0a08 */
[----:B------:R-:W-:Y:S02]  /*1f80*/  IMAD R127, R0, R10, R127 ;  /* 0x0000000a007f7224 */ /* 0x000fe400078e027f */
[----:B------:R-:W-:-:S04]  /*1f90*/  IMAD.HI.U32 R10, R4, R125, RZ ;  /* 0x0000007d040a7227 */ /* 0x000fc800078e00ff */
[C---:B------:R-:W-:Y:S02]  /*1fa0*/  IMAD R117, R0.reuse, R14, R117 ;  /* 0x0000000e00757224 */ /* 0x040fe400078e0275 */
[----:B------:R-:W-:Y:S02]  /*1fb0*/  IMAD.MOV R14, RZ, RZ, -R10 ;  /* 0x000000ffff0e7224 */ /* 0x000fe400078e0a0a */
[--C-:B------:R-:W-:Y:S01]  /*1fc0*/  @!P2 IMAD.IADD R5, R5, 0x1, -R0.reuse ;  /* 0x000000010505a824 */ /* 0x100fe200078e0a00 */
[C---:B------:R-:W-:Y:S01]  /*1fd0*/  ISETP.GT.U32.AND P2, PT, R0.reuse, R23, PT ;  /* 0x000000170000720c */ /* 0x040fe20003f44070 */
[C---:B------:R-:W-:Y:S02]  /*1fe0*/  IMAD R125, R0.reuse, R14, R125 ;  /* 0x0000000e007d7224 */ /* 0x040fe400078e027d */
[--C-:B------:R-:W-:Y:S01]  /*1ff0*/  @!P3 IMAD.IADD R7, R7, 0x1, -R0.reuse ;  /* 0x000000010707b824 */ /* 0x100fe200078e0a00 */
[C---:B------:R-:W-:Y:S01]  /*2000*/  ISETP.GT.U32.AND P3, PT, R0.reuse, R25, PT ;  /* 0x000000190000720c */ /* 0x040fe20003f64070 */
[----:B------:R-:W-:Y:S01]  /*2010*/  @!P0 IMAD.IADD R13, R13, 0x1, -R0 ;  /* 0x000000010d0d8824 */ /* 0x000fe200078e0a00 */
[----:B------:R-:W-:Y:S01]  /*2020*/  ISETP.GT.U32.AND P1, PT, R0, R125, PT ;  /* 0x0000007d0000720c */ /* 0x000fe20003f24070 */
[----:B------:R-:W-:Y:S01]  /*2030*/  IMAD.HI.U32 R12, R4, R31, RZ ;  /* 0x0000001f040c7227 */ /* 0x000fe200078e00ff */
[----:B------:R-:W-:-:S03]  /*2040*/  ISETP.GT.U32.AND P0, PT, R0, R33, PT ;  /* 0x000000210000720c */ /* 0x000fc60003f04070 */
[----:B------:R-:W-:Y:S02]  /*2050*/  IMAD.MOV R12, RZ, RZ, -R12 ;  /* 0x000000ffff0c7224 */ /* 0x000fe400078e0a0c */
[--C-:B------:R-:W-:Y:S01]  /*2060*/  @!P2 IMAD.IADD R23, R23, 0x1, -R0.reuse ;  /* 0x000000011717a824 */ /* 0x100fe200078e0a00 */
[C---:B------:R-:W-:Y:S01]  /*2070*/  ISETP.GT.U32.AND P2, PT, R0.reuse, R7, PT ;  /* 0x000000070000720c */ /* 0x040fe20003f44070 */
[--C-:B------:R-:W-:Y:S01]  /*2080*/  @!P5 IMAD.IADD R9, R9, 0x1, -R0.reuse ;  /* 0x000000010909d824 */ /* 0x100fe200078e0a00 */
[C---:B------:R-:W-:Y:S01]  /*2090*/  ISETP.GT.U32.AND P5, PT, R0.reuse, R27, PT ;  /* 0x0000001b0000720c */ /* 0x040fe20003fa4070 */
[C---:B------:R-:W-:Y:S02]  /*20a0*/  IMAD R31, R0.reuse, R12, R31 ;  /* 0x0000000c001f7224 */ /* 0x040fe400078e021f */
[--C-:B------:R-:W-:Y:S01]  /*20b0*/  @!P1 IMAD.IADD R125, R125, 0x1, -R0.reuse ;  /* 0x000000017d7d9824 */ /* 0x100fe200078e0a00 */
[----:B------:R-:W-:Y:S01]  /*20c0*/  ISETP.GT.U32.AND P1, PT, R0, R17, PT ;  /* 0x000000110000720c */ /* 0x000fe20003f24070 */
[----:B------:R-:W-:-:S02]  /*20d0*/  @!P6 IMAD.IADD R15, R15, 0x1, -R0 ;  /* 0x000000010f0fe824 */ /* 0x000fc400078e0a00 */
[--C-:B------:R-:W-:Y:S01]  /*20e0*/  @!P3 IMAD.IADD R25, R25, 0x1, -R0.reuse ;  /* 0x000000011919b824 */ /* 0x100fe200078e0a00 */
[C---:B------:R-:W-:Y:S01]  /*20f0*/  ISETP.GT.U32.AND P3, PT, R0.reuse, R9, PT ;  /* 0x000000090000720c */ /* 0x040fe20003f64070 */
        /* <DEDUP_REMOVED lines=8> */
[----:B------:R-:W-:Y:S01]  /*2180*/  @!P1 IMAD.IADD R17, R17, 0x1, -R0 ;  /* 0x0000000111119824 */ /* 0x000fe200078e0a00 */
[----:B------:R-:W-:Y:S01]  /*2190*/  ISETP.GT.U32.AND P1, PT, R0, R5, PT ;  /* 0x000000050000720c */ /* 0x000fe20003f24070 */
[----:B------:R-:W-:Y:S01]  /*21a0*/  IMAD.HI.U32 R12, R4, R41, RZ ;  /* 0x00000029040c7227 */ /* 0x000fe200078e00ff */
[----:B------:R-:W-:-:S03]  /*21b0*/  ISETP.GT.U32.AND P6, PT, R0, R125, PT ;  /* 0x0000007d0000720c */ /* 0x000fc60003fc4070 */
        /* <DEDUP_REMOVED lines=10> */
[----:B------:R-:W-:-:S02]  /*2260*/  IMAD.MOV R12, RZ, RZ, -R12 ;  /* 0x000000ffff0c7224 */ /* 0x000fc400078e0a0c */
[--C-:B------:R-:W-:Y:S01]  /*2270*/  @!P5 IMAD.IADD R11, R11, 0x1, -R0.reuse ;  /* 0x000000010b0bd824 */ /* 0x100fe200078e0a00 */
[C---:B------:R-:W-:Y:S01]  /*2280*/  ISETP.GT.U32.AND P5, PT, R0.reuse, R27, PT ;  /* 0x0000001b0000720c */ /* 0x040fe20003fa4070 */
[----:B------:R-:W-:Y:S02]  /*2290*/  IMAD R41, R0, R12, R41 ;  /* 0x0000000c00297224 */ /* 0x000fe400078e0229 */
[----:B------:R-:W-:Y:S02]  /*22a0*/  @!P3 IMAD.IADD R25, R25, 0x1, -R0 ;  /* 0x000000011919b824 */ /* 0x000fe400078e0a00 */
        /* <DEDUP_REMOVED lines=8> */
[----:B------:R-:W-:Y:S01]  /*2330*/  @!P2 IMAD.IADD R39, R39, 0x1, -R0 ;  /* 0x000000012727a824 */ /* 0x000fe200078e0a00 */
[C---:B------:R-:W-:Y:S01]  /*2340*/  ISETP.GT.U32.AND P2, PT, R0.reuse, R53, PT ;  /* 0x000000350000720c */ /* 0x040fe20003f44070 */
[----:B------:R-:W-:Y:S02]  /*2350*/  IMAD.MOV R12, RZ, RZ, -R12 ;  /* 0x000000ffff0c7224 */ /* 0x000fe400078e0a0c */
[----:B------:R-:W-:Y:S01]  /*2360*/  @!P5 IMAD.IADD R27, R27, 0x1, -R0 ;  /* 0x000000011b1bd824 */ /* 0x000fe200078e0a00 */
[C---:B------:R-:W-:Y:S01]  /*2370*/  ISETP.GT.U32.AND P5, PT, R0.reuse, R43, PT ;  /* 0x0000002b0000720c */ /* 0x040fe20003fa4070 */
[----:B------:R-:W-:-:S02]  /*2380*/  IMAD R51, R0, R12, R51 ;  /* 0x0000000c00337224 */ /* 0x000fc400078e0233 */
        /* <DEDUP_REMOVED lines=20> */
[----:B------:R-:W-:-:S04]  /*24d0*/  IMAD.HI.U32 R12, R4, R61, RZ ;  /* 0x0000003d040c7227 */ /* 0x000fc800078e00ff */
        /* <DEDUP_REMOVED lines=18> */
[--C-:B------:R-:W-:Y:S01]  /*2600*/  @!P4 IMAD.IADD R59, R59, 0x1, -R0.reuse ;  /* 0x000000013b3bc824 */ /* 0x100fe200078e0a00 */
[C---:B------:R-:W-:Y:S01]  /*2610*/  ISETP.GT.U32.AND P4, PT, R0.reuse, R47, PT ;  /* 0x0000002f0000720c */ /* 0x040fe20003f84070 */
[--C-:B------:R-:W-:Y:S01]  /*2620*/  @!P0 IMAD.IADD R49, R49, 0x1, -R0.reuse ;  /* 0x0000000131318824 */ /* 0x100fe200078e0a00 */
[C---:B------:R-:W-:Y:S01]  /*2630*/  ISETP.GT.U32.AND P0, PT, R0.reuse, R63, PT ;  /* 0x0000003f0000720c */ /* 0x040fe20003f04070 */
[----:B------:R-:W-:Y:S01]  /*2640*/  @!P2 IMAD.IADD R53, R53, 0x1, -R0 ;  /* 0x000000013535a824 */ /* 0x000fe200078e0a00 */
[C---:B------:R-:W-:Y:S01]  /*2650*/  ISETP.GT.U32.AND P2, PT, R0.reuse, R67, PT ;  /* 0x000000430000720c */ /* 0x040fe20003f44070 */
[----:B------:R-:W-:-:S02]  /*2660*/  IMAD R71, R0, R12, R71 ;  /* 0x0000000c00477224 */ /* 0x000fc400078e0247 */
[----:B------:R-:W-:-:S04]  /*2670*/  IMAD.HI.U32 R12, R4, R81, RZ ;  /* 0x00000051040c7227 */ /* 0x000fc800078e00ff */
[----:B------:R-:W-:Y:S02]  /*2680*/  IMAD.MOV R12, RZ, RZ, -R12 ;  /* 0x000000ffff0c7224 */ /* 0x000fe400078e0a0c */
[--C-:B------:R-:W-:Y:S01]  /*2690*/  @!P5 IMAD.IADD R45, R45, 0x1, -R0.reuse ;  /* 0x000000012d2dd824 */ /* 0x100fe200078e0a00 */
[C---:B------:R-:W-:Y:S01]  /*26a0*/  ISETP.GT.U32.AND P5, PT, R0.reuse, R57, PT ;  /* 0x000000390000720c */ /* 0x040fe20003fa4070 */
[C---:B------:R-:W-:Y:S02]  /*26b0*/  IMAD R81, R0.reuse, R12, R81 ;  /* 0x0000000c00517224 */ /* 0x040fe400078e0251 */
        /* <DEDUP_REMOVED lines=106> */
[----:B------:R-:W-:-:S04]  /*2d60*/  IMAD.HI.U32 R12, R4, R121, RZ ;  /* 0x00000079040c7227 */ /* 0x000fc800078e00ff */
[----:B------:R-:W-:Y:S02]  /*2d70*/  IMAD.MOV R8, RZ, RZ, -R8 ;  /* 0x000000ffff087224 */ /* 0x000fe400078e0a08 */
[----:B------:R-:W-:Y:S02]  /*2d80*/  IMAD.MOV R12, RZ, RZ, -R12 ;  /* 0x000000ffff0c7224 */ /* 0x000fe400078e0a0c */
[C---:B------:R-:W-:Y:S02]  /*2d90*/  IMAD R123, R0.reuse, R8, R123 ;  /* 0x00000008007b7224 */ /* 0x040fe400078e027b */
[--C-:B------:R-:W-:Y:S01]  /*2da0*/  @!P5 IMAD.IADD R89, R89, 0x1, -R0.reuse ;  /* 0x000000015959d824 */ /* 0x100fe200078e0a00 */
[C---:B------:R-:W-:Y:S01]  /*2db0*/  ISETP.GT.U32.AND P5, PT, R0.reuse, R103, PT ;  /* 0x000000670000720c */ /* 0x040fe20003fa4070 */
[----:B------:R-:W-:Y:S01]  /*2dc0*/  @!P6 IMAD.IADD R91, R91, 0x1, -R0 ;  /* 0x000000015b5be824 */ /* 0x000fe200078e0a00 */
[----:B------:R-:W-:Y:S01]  /*2dd0*/  ISETP.GT.U32.AND P6, PT, R0, R109, PT ;  /* 0x0000006d0000720c */ /* 0x000fe20003fc4070 */
[----:B------:R-:W-:-:S04]  /*2de0*/  IMAD.HI.U32 R8, R4, R129, RZ ;  /* 0x0000008104087227 */ /* 0x000fc800078e00ff */
[--C-:B------:R-:W-:Y:S01]  /*2df0*/  @!P1 IMAD.IADD R95, R95, 0x1, -R0.reuse ;  /* 0x000000015f5f9824 */ /* 0x100fe200078e0a00 */
[C---:B------:R-:W-:Y:S01]  /*2e00*/  ISETP.GT.U32.AND P1, PT, R0.reuse, R107, PT ;  /* 0x0000006b0000720c */ /* 0x040fe20003f24070 */
[C---:B------:R-:W-:Y:S02]  /*2e10*/  IMAD R121, R0.reuse, R12, R121 ;  /* 0x0000000c00797224 */ /* 0x040fe400078e0279 */
[--C-:B------:R-:W-:Y:S01]  /*2e20*/  @!P4 IMAD.IADD R101, R101, 0x1, -R0.reuse ;  /* 0x000000016565c824 */ /* 0x100fe200078e0a00 */
[C---:B------:R-:W-:Y:S01]  /*2e30*/  ISETP.GT.U32.AND P4, PT, R0.reuse, R115, PT ;  /* 0x000000730000720c */ /* 0x040fe20003f84070 */
[--C-:B------:R-:W-:Y:S01]  /*2e40*/  @!P0 IMAD.IADD R105, R105, 0x1, -R0.reuse ;  /* 0x0000000169698824 */ /* 0x100fe200078e0a00 */
[C---:B------:R-:W-:Y:S01]  /*2e50*/  ISETP.GT.U32.AND P0, PT, R0.reuse, R119, PT ;  /* 0x000000770000720c */ /* 0x040fe20003f04070 */
[----:B------:R-:W-:Y:S01]  /*2e60*/  @!P2 IMAD.IADD R111, R111, 0x1, -R0 ;  /* 0x000000016f6fa824 */ /* 0x000fe200078e0a00 */
[----:B------:R-:W-:Y:S01]  /*2e70*/  ISETP.GT.U32.AND P2, PT, R0, R127, PT ;  /* 0x0000007f0000720c */ /* 0x000fe20003f44070 */
[----:B------:R-:W-:-:S02]  /*2e80*/  IMAD.MOV R12, RZ, RZ, -R8 ;  /* 0x000000ffff0c7224 */ /* 0x000fc400078e0a08 */
[----:B------:R-:W-:-:S04]  /*2e90*/  IMAD.HI.U32 R8, R4, R135, RZ ;  /* 0x0000008704087227 */ /* 0x000fc800078e00ff */
[----:B------:R-:W-:-:S04]  /*2ea0*/  IMAD.HI.U32 R6, R6, R29, RZ ;  /* 0x0000001d06067227 */ /* 0x000fc800078e00ff */
[----:B------:R-:W-:Y:S02]  /*2eb0*/  IMAD.MOV R8, RZ, RZ, -R8 ;  /* 0x000000ffff087224 */ /* 0x000fe400078e0a08 */
[----:B------:R-:W-:Y:S02]  /*2ec0*/  IMAD.MOV R6, RZ, RZ, -R6 ;  /* 0x000000ffff067224 */ /* 0x000fe400078e0a06 */
[----:B------:R-:W-:-:S04]  /*2ed0*/  IMAD.HI.U32 R10, R4, R131, RZ ;  /* 0x00000083040a7227 */ /* 0x000fc800078e00ff */
[C---:B------:R-:W-:Y:S02]  /*2ee0*/  IMAD R129, R0.reuse, R12, R129 ;  /* 0x0000000c00817224 */ /* 0x040fe400078e0281 */
[----:B------:R-:W-:Y:S02]  /*2ef0*/  IMAD R135, R0, R8, R135 ;  /* 0x0000000800877224 */ /* 0x000fe400078e0287 */
[----:B------:R-:W-:Y:S01]  /*2f00*/  IMAD R29, R2, R6, R29 ;  /* 0x00000006021d7224 */ /* 0x000fe200078e021d */
[----:B------:R-:W-:Y:S01]  /*2f10*/  LOP3.LUT R6, R3, 0xc00, R250, 0xf8, !PT ;  /* 0x00000c0003067812 */ /* 0x000fe200078ef8fa */
        /* <DEDUP_REMOVED lines=8> */
[----:B------:R-:W-:Y:S01]  /*2fa0*/  IMAD.MOV R14, RZ, RZ, -R10 ;  /* 0x000000ffff0e7224 */ /* 0x000fe200078e0a0a */
[----:B------:R-:W-:Y:S01]  /*2fb0*/  LOP3.LUT R21, R6, R21, RZ, 0xfc, !PT ;  /* 0x0000001506157212 */ /* 0x000fe200078efcff */
[----:B------:R-:W-:-:S04]  /*2fc0*/  IMAD.HI.U32 R10, R4, R137, RZ ;  /* 0x00000089040a7227 */ /* 0x000fc800078e00ff */
[--C-:B------:R-:W-:Y:S01]  /*2fd0*/  @!P4 IMAD.IADD R115, R115, 0x1, -R0.reuse ;  /* 0x000000017373c824 */ /* 0x100fe200078e0a00 */
[C---:B------:R-:W-:Y:S01]  /*2fe0*/  ISETP.GT.U32.AND P4, PT, R0.reuse, R129, PT ;  /* 0x000000810000720c */ /* 0x040fe20003f84070 */
[--C-:B------:R-:W-:Y:S01]  /*2ff0*/  @!P0 IMAD.IADD R119, R119, 0x1, -R0.reuse ;  /* 0x0000000177778824 */ /* 0x100fe200078e0a00 */
[----:B------:R-:W-:Y:S01]  /*3000*/  ISETP.GT.U32.AND P0, PT, R0, R135, PT ;  /* 0x000000870000720c */ /* 0x000fe20003f04070 */
[----:B------:R-:W-:Y:S01]  /*3010*/  @!P2 IMAD.IADD R127, R127, 0x1, -R0 ;  /* 0x000000017f7fa824 */ /* 0x000fe200078e0a00 */
[----:B------:R-:W-:Y:S01]  /*3020*/  ISETP.GT.U32.AND P2, PT, R2, R29, PT ;  /* 0x0000001d0200720c */ /* 0x000fe20003f44070 */
[----:B------:R-:W-:Y:S02]  /*3030*/  IMAD.MOV R10, RZ, RZ, -R10 ;  /* 0x000000ffff0a7224 */ /* 0x000fe400078e0a0a */
[C---:B------:R-:W-:Y:S02]  /*3040*/  IMAD R131, R0.reuse, R14, R131 ;  /* 0x0000000e00837224 */ /* 0x040fe400078e0283 */
[----:B------:R-:W-:-:S02]  /*3050*/  IMAD R137, R0, R10, R137 ;  /* 0x0000000a00897224 */ /* 0x000fc400078e0289 */
[--C-:B------:R-:W-:Y:S01]  /*3060*/  @!P3 IMAD.IADD R113, R113, 0x1, -R0.reuse ;  /* 0x000000017171b824 */ /* 0x100fe200078e0a00 */
[----:B------:R-:W-:Y:S01]  /*3070*/  LOP3.LUT P3, RZ, R184, 0x40, RZ, 0xc0, !PT ;  /* 0x00000040b8ff7812 */ /* 0x000fe2000786c0ff */
[--C-:B------:R-:W-:Y:S01]  /*3080*/  @!P5 IMAD.IADD R117, R117, 0x1, -R0.reuse ;  /* 0x000000017575d824 */ /* 0x100fe200078e0a00 */
[C---:B------:R-:W-:Y:S01]  /*3090*/  ISETP.GT.U32.AND P5, PT, R0.reuse, R131, PT ;  /* 0x000000830000720c */ /* 0x040fe20003fa4070 */
[--C-:B------:R-:W-:Y:S02]  /*30a0*/  @!P6 IMAD.IADD R123, R123, 0x1, -R0.reuse ;  /* 0x000000017b7be824 */ /* 0x100fe400078e0a00 */
[--C-:B------:R-:W-:Y:S01]  /*30b0*/  @!P1 IMAD.IADD R121, R121, 0x1, -R0.reuse ;  /* 0x0000000179799824 */ /* 0x100fe200078e0a00 */
[C---:B------:R-:W-:Y:S01]  /*30c0*/  ISETP.GT.U32.AND P1, PT, R0.reuse, R137, PT ;  /* 0x000000890000720c */ /* 0x040fe20003f24070 */
[--C-:B------:R-:W-:Y:S01]  /*30d0*/  @!P4 IMAD.IADD R129, R129, 0x1, -R0.reuse ;  /* 0x000000018181c824 */ /* 0x100fe200078e0a00 */
[C---:B------:R-:W-:Y:S01]  /*30e0*/  ISETP.GT.U32.AND P4, PT, R0.reuse, R113, PT ;  /* 0x000000710000720c */ /* 0x040fe20003f84070 */
[----:B------:R-:W-:Y:S01]  /*30f0*/  @!P0 IMAD.IADD R135, R135, 0x1, -R0 ;  /* 0x0000000187878824 */ /* 0x000fe200078e0a00 */
        /* <DEDUP_REMOVED lines=9> */
[C---:B------:R-:W-:Y:S01]  /*3190*/  IMAD R139, R0.reuse, R4, R139 ;  /* 0x00000004008b7224 */ /* 0x040fe200078e028b */
[----:B------:R-:W-:Y:S01]  /*31a0*/  SEL R4, RZ, 0x90, !P3 ;  /* 0x00000090ff047807 */ /* 0x000fe20005800000 */
[--C-:B------:R-:W-:Y:S01]  /*31b0*/  @!P4 IMAD.IADD R113, R113, 0x1, -R0.reuse ;  /* 0x000000017171c824 */ /* 0x100fe200078e0a00 */
[C---:B------:R-:W-:Y:S01]  /*31c0*/  ISETP.GT.U32.AND P3, PT, R0.reuse, R127, PT ;  /* 0x0000007f0000720c */ /* 0x040fe20003f64070 */
[--C-:B------:R-:W-:Y:S01]  /*31d0*/  @!P0 IMAD.IADD R117, R117, 0x1, -R0.reuse ;  /* 0x0000000175758824 */ /* 0x100fe200078e0a00 */
[C---:B------:R-:W-:Y:S01]  /*31e0*/  ISETP.GT.U32.AND P4, PT, R0.reuse, R129, PT ;  /* 0x000000810000720c */ /* 0x040fe20003f84070 */
[--C-:B------:R-:W-:Y:S01]  /*31f0*/  @!P2 IMAD.IADD R123, R123, 0x1, -R0.reuse ;  /* 0x000000017b7ba824 */ /* 0x100fe200078e0a00 */
[----:B------:R-:W-:Y:S01]  /*3200*/  ISETP.GT.U32.AND P0, PT, R0, R131, PT ;  /* 0x000000830000720c */ /* 0x000fe20003f04070 */
[----:B------:R-:W-:Y:S01]  /*3210*/  IMAD.MOV.U32 R3, RZ, RZ, R13 ;  /* 0x000000ffff037224 */ /* 0x000fe200078e000d */
[----:B------:R-:W-:Y:S01]  /*3220*/  ISETP.GT.U32.AND P2, PT, R2, R29, PT ;  /* 0x0000001d0200720c */ /* 0x000fe20003f44070 */
[--C-:B------:R-:W-:Y:S01]  /*3230*/  @!P5 IMAD.IADD R115, R115, 0x1, -R0.reuse ;  /* 0x000000017373d824 */ /* 0x100fe200078e0a00 */
[C---:B------:R-:W-:Y:S01]  /*3240*/  ISETP.GT.U32.AND P5, PT, R0.reuse, R137, PT ;  /* 0x000000890000720c */ /* 0x040fe20003fa4070 */
[--C-:B------:R-:W-:Y:S01]  /*3250*/  @!P1 IMAD.IADD R119, R119, 0x1, -R0.reuse ;  /* 0x0000000177779824 */ /* 0x100fe200078e0a00 */
[----:B------:R-:W-:Y:S01]  /*3260*/  ISETP.GT.U32.AND P1, PT, R0, R135, PT ;  /* 0x000000870000720c */ /* 0x000fe20003f24070 */
[----:B------:R-:W-:Y:S01]  /*3270*/  IMAD.SHL.U32 R19, R24, 0x2, RZ ;  /* 0x0000000218137824 */ /* 0x000fe200078e00ff */
[----:B------:R-:W-:Y:S01]  /*3280*/  ISETP.GT.U32.AND P6, PT, R0, R139, PT ;  /* 0x0000008b0000720c */ /* 0x000fe20003fc4070 */
[--C-:B------:R-:W-:Y:S01]  /*3290*/  @!P3 IMAD.IADD R127, R127, 0x1, -R0.reuse ;  /* 0x000000017f7fb824 */ /* 0x100fe200078e0a00 */
[----:B------:R-:W-:Y:S01]  /*32a0*/  ISETP.GE.AND P3, PT, R183, RZ, PT ;  /* 0x000000ffb700720c */ /* 0x000fe20003f66270 */
[--C-:B------:R-:W-:Y:S01]  /*32b0*/  @!P4 IMAD.IADD R129, R129, 0x1, -R0.reuse ;  /* 0x000000018181c824 */ /* 0x100fe200078e0a00 */
[----:B------:R-:W-:Y:S01]  /*32c0*/  ISETP.GE.AND P4, PT, R182, RZ, PT ;  /* 0x000000ffb600720c */ /* 0x000fe20003f86270 */
[----:B------:R-:W-:Y:S01]  /*32d0*/  @!P0 IMAD.IADD R131, R131, 0x1, -R0 ;  /* 0x0000000183838824 */ /* 0x000fe200078e0a00 */
[----:B------:R-:W-:Y:S01]  /*32e0*/  ISETP.GE.AND P0, PT, R181, RZ, PT ;  /* 0x000000ffb500720c */ /* 0x000fe20003f06270 */
[----:B------:R-:W-:Y:S01]  /*32f0*/  @!P2 IMAD.IADD R29, R29, 0x1, -R2 ;  /* 0x000000011d1da824 */ /* 0x000fe200078e0a02 */
[----:B------:R-:W-:Y:S01]  /*3300*/  ISETP.GE.AND P2, PT, R180, RZ, PT ;  /* 0x000000ffb400720c */ /* 0x000fe20003f46270 */
[--C-:B------:R-:W-:Y:S01]  /*3310*/  @!P5 IMAD.IADD R137, R137, 0x1, -R0.reuse ;  /* 0x000000018989d824 */ /* 0x100fe200078e0a00 */
[----:B------:R-:W-:Y:S01]  /*3320*/  ISETP.GE.AND P5, PT, R178, RZ, PT ;  /* 0x000000ffb200720c */ /* 0x000fe20003fa6270 */
[--C-:B------:R-:W-:Y:S01]  /*3330*/  @!P1 IMAD.IADD R135, R135, 0x1, -R0.reuse ;  /* 0x0000000187879824 */ /* 0x100fe200078e0a00 */
[----:B------:R-:W-:Y:S01]  /*3340*/  ISETP.GE.AND P1, PT, R179, RZ, PT ;  /* 0x000000ffb300720c */ /* 0x000fe20003f26270 */
[--C-:B------:R-:W-:Y:S01]  /*3350*/  @!P6 IMAD.IADD R139, R139, 0x1, -R0.reuse ;  /* 0x000000018b8be824 */ /* 0x100fe200078e0a00 */
[----:B------:R-:W-:Y:S01]  /*3360*/  ISETP.GT.U32.AND P6, PT, R0, R121, PT ;  /* 0x000000790000720c */ /* 0x000fe20003fc4070 */
[----:B------:R-:W-:Y:S01]  /*3370*/  @!P3 IMAD.MOV R5, RZ, RZ, -R5 ;  /* 0x000000ffff05b224 */ /* 0x000fe200078e0a05 */
[----:B------:R-:W-:Y:S01]  /*3380*/  ISETP.GE.AND P3, PT, R177, RZ, PT ;  /* 0x000000ffb100720c */ /* 0x000fe20003f66270 */
        /* <DEDUP_REMOVED lines=24> */
[----:B------:R-:W-:Y:S01]  /*3510*/  IMAD.MOV.U32 R133, RZ, RZ, R129 ;  /* 0x000000ffff857224 */ /* 0x000fe200078e0081 */
[----:B------:R-:W-:Y:S01]  /*3520*/  LOP3.LUT R2, RZ, c[0x0][0x17c], RZ, 0x33, !PT ;  /* 0x00005f00ff027a12 */ /* 0x000fe200078e33ff */
        /* <DEDUP_REMOVED lines=12> */
[----:B------:R-:W-:Y:S01]  /*35f0*/  @!P6 IMAD.IADD R139, R139, 0x1, -R0 ;  /* 0x000000018b8be824 */ /* 0x000fe200078e0a00 */
[----:B------:R-:W-:Y:S01]  /*3600*/  LOP3.LUT R19, R4, R19, RZ, 0x3c, !PT ;  /* 0x0000001304137212 */ /* 0x000fe200078e3cff */
        /* <DEDUP_REMOVED lines=13> */
[----:B------:R-:W-:Y:S01]  /*36e0*/  LOP3.LUT R249, R19, 0x20, RZ, 0x3c, !PT ;  /* 0x0000002013f97812 */ /* 0x000fe200078e3cff */
        /* <DEDUP_REMOVED lines=25> */
[----:B------:R-:W-:-:S02]  /*3880*/  ISETP.GE.AND P1, PT, R145, RZ, PT ;  /* 0x000000ff9100720c */ /* 0x000fc40003f26270 */
        /* <DEDUP_REMOVED lines=12> */
[----:B------:R-:W-:-:S03]  /*3950*/  ISETP.GE.AND P1, PT, R138, RZ, PT ;  /* 0x000000ff8a00720c */ /* 0x000fc60003f26270 */
        /* <DEDUP_REMOVED lines=32> */
[----:B------:R-:W-:Y:S02]  /*3b60*/  @!P5 IMAD.MOV R193, RZ, RZ, -R193 ;  /* 0x000000ffffc1d224 */ /* 0x000fe400078e0ac1 */
[----:B------:R-:W-:Y:S01]  /*3b70*/  @!P1 IMAD.MOV R133, RZ, RZ, -R133 ;  /* 0x000000ffff859224 */ /* 0x000fe200078e0a85 */
[----:B------:R-:W-:-:S03]  /*3b80*/  ISETP.NE.AND P1, PT, RZ, c[0x0][0x17c], PT ;  /* 0x00005f00ff007a0c */ /* 0x000fc60003f25270 */
[----:B------:R-:W-:Y:S01]  /*3b90*/  @!P3 IMAD.MOV R135, RZ, RZ, -R135 ;  /* 0x000000ffff87b224 */ /* 0x000fe200078e0a87 */
[C---:B------:R-:W-:Y:S01]  /*3ba0*/  SEL R13, R2.reuse, R9, !P1 ;  /* 0x00000009020d7207 */ /* 0x040fe20004800000 */
[----:B------:R-:W-:Y:S01]  /*3bb0*/  @!P4 IMAD.MOV R195, RZ, RZ, -R195 ;  /* 0x000000ffffc3c224 */ /* 0x000fe200078e0ac3 */
[C---:B------:R-:W-:Y:S01]  /*3bc0*/  SEL R0, R2.reuse, R27, !P1 ;  /* 0x0000001b02007207 */ /* 0x040fe20004800000 */
[----:B------:R-:W-:Y:S01]  /*3bd0*/  @!P0 IMAD.MOV R139, RZ, RZ, -R139 ;  /* 0x000000ffff8b8224 */ /* 0x000fe200078e0a8b */
[C---:B------:R-:W-:Y:S01]  /*3be0*/  SEL R9, R2.reuse, R3, !P1 ;  /* 0x0000000302097207 */ /* 0x040fe20004800000 */
[----:B------:R-:W-:Y:S01]  /*3bf0*/  @!P2 IMAD.MOV R125, RZ, RZ, -R125 ;  /* 0x000000ffff7da224 */ /* 0x000fe200078e0a7d */
[C---:B------:R-:W-:Y:S01]  /*3c00*/  SEL R27, R2.reuse, R31, !P1 ;  /* 0x0000001f021b7207 */ /* 0x040fe20004800000 */
[----:B------:R-:W-:Y:S01]  /*3c10*/  IMAD R13, R13, c[0x0][0x190], RZ ;  /* 0x000064000d0d7a24 */ /* 0x000fe200078e02ff */
[----:B------:R-:W-:Y:S01]  /*3c20*/  SEL R16, R2, R5, !P1 ;  /* 0x0000000502107207 */ /* 0x000fe20004800000 */
        /* <DEDUP_REMOVED lines=15> */
[----:B0-----:R-:W-:Y:S01]  /*3d20*/  SEL R120, R2, R35, !P1 ;  /* 0x0000002302787207 */ /* 0x001fe20004800000 */
        /* <DEDUP_REMOVED lines=21> */
[C---:B------:R-:W-:Y:S01]  /*3e80*/  SEL R146, R2.reuse, R57, !P1 ;  /* 0x0000003902927207 */ /* 0x040fe20004800000 */
[----:B------:R-:W-:Y:S01]  /*3e90*/  IMAD R11, R11, c[0x0][0x190], RZ ;  /* 0x000064000b0b7a24 */ /* 0x000fe200078e02ff */
        /* <DEDUP_REMOVED lines=80> */
[----:B------:R-:W-:Y:S01]  /*43a0*/  ISETP.GE.AND P1, PT, R104, RZ, PT ;  /* 0x000000ff6800720c */ /* 0x000fe20003f26270 */
[----:B------:R-:W-:Y:S01]  /*43b0*/  IMAD R2, R92, c[0x0][0x188], RZ ;  /* 0x000062005c027a24 */ /* 0x000fe200078e02ff */
[----:B------:R-:W-:Y:S01]  /*43c0*/  ISETP.NE.AND P0, PT, RZ, c[0x0][0x178], PT ;  /* 0x00005e00ff007a0c */ /* 0x000fe20003f05270 */
[----:B------:R-:W-:Y:S01]  /*43d0*/  IMAD R2, R86, c[0x0][0x188], RZ ;  /* 0x0000620056027a24 */ /* 0x000fe200078e02ff */
[----:B------:R-:W-:Y:S01]  /*43e0*/  LEA R227, P2, R13, c[0x0][0x168], 0x1 ;  /* 0x00005a000de37a11 */ /* 0x000fe200078408ff */
[----:B------:R-:W-:Y:S01]  /*43f0*/  IMAD R2, R76, c[0x0][0x188], RZ ;  /* 0x000062004c027a24 */ /* 0x000fe200078e02ff */
[----:B------:R-:W-:Y:S01]  /*4400*/  LEA R12, P3, R11, c[0x0][0x168], 0x1 ;  /* 0x00005a000b0c7a11 */ /* 0x000fe200078608ff */
[----:B------:R-:W-:Y:S01]  /*4410*/  IMAD R2, R70, c[0x0][0x188], RZ ;  /* 0x0000620046027a24 */ /* 0x000fe200078e02ff */
[----:B------:R-:W-:Y:S01]  /*4420*/  LEA R10, P4, R9, c[0x0][0x168], 0x1 ;  /* 0x00005a00090a7a11 */ /* 0x000fe200078808ff */
[----:B------:R-:W-:Y:S01]  /*4430*/  IMAD R2, R64, c[0x0][0x188], RZ ;  /* 0x0000620040027a24 */ /* 0x000fe200078e02ff */
[----:B------:R-:W-:Y:S01]  /*4440*/  LEA R228, P5, R8, c[0x0][0x168], 0x1 ;  /* 0x00005a0008e47a11 */ /* 0x000fe200078a08ff */
[----:B------:R-:W-:Y:S01]  /*4450*/  IMAD R2, R50, c[0x0][0x188], RZ ;  /* 0x0000620032027a24 */ /* 0x000fe200078e02ff */
[----:B------:R-:W-:Y:S01]  /*4460*/  LEA.HI.X.SX32 R13, R13, c[0x0][0x16c], 0x1, P2 ;  /* 0x00005b000d0d7a11 */ /* 0x000fe200010f0eff */
[----:B------:R-:W-:Y:S01]  /*4470*/  @!P1 IMAD.MOV R29, RZ, RZ, -R29 ;  /* 0x000000ffff1d9224 */ /* 0x000fe200078e0a1d */
[----:B------:R-:W-:Y:S01]  /*4480*/  LEA R15, P1, R14, c[0x0][0x168], 0x1 ;  /* 0x00005a000e0f7a11 */ /* 0x000fe200078208ff */
[----:B------:R-:W-:Y:S01]  /*4490*/  IMAD R2, R44, c[0x0][0x188], RZ ;  /* 0x000062002c027a24 */ /* 0x000fe200078e02ff */
[----:B------:R-:W-:Y:S01]  /*44a0*/  @!P0 LOP3.LUT R29, RZ, c[0x0][0x178], RZ, 0x33, !PT ;  /* 0x00005e00ff1d8a12 */ /* 0x000fe200078e33ff */
[----:B------:R-:W-:Y:S01]  /*44b0*/  IMAD R2, R38, c[0x0][0x188], RZ ;  /* 0x0000620026027a24 */ /* 0x000fe200078e02ff */
[----:B------:R-:W-:Y:S01]  /*44c0*/  LEA R17, P0, R16, c[0x0][0x168], 0x1 ;  /* 0x00005a0010117a11 */ /* 0x000fe200078008ff */
[----:B------:R-:W-:Y:S01]  /*44d0*/  IMAD R2, R32, c[0x0][0x188], RZ ;  /* 0x0000620020027a24 */ /* 0x000fe200078e02ff */
[----:B------:R-:W-:Y:S01]  /*44e0*/  LEA.HI.X.SX32 R14, R14, c[0x0][0x16c], 0x1, P1 ;  /* 0x00005b000e0e7a11 */ /* 0x000fe200008f0eff */
[----:B------:R-:W-:Y:S01]  /*44f0*/  IMAD R29, R29, c[0x0][0x184], RZ ;  /* 0x000061001d1d7a24 */ /* 0x000fe200078e02ff */
[----:B------:R-:W-:Y:S01]  /*4500*/  LEA.HI.X.SX32 R16, R16, c[0x0][0x16c], 0x1, P0 ;  /* 0x00005b0010107a11 */ /* 0x000fe200000f0eff */
[----:B------:R-:W-:Y:S01]  /*4510*/  IMAD R2, R22, c[0x0][0x188], RZ ;  /* 0x0000620016027a24 */ /* 0x000fe200078e02ff */
[----:B------:R-:W-:Y:S01]  /*4520*/  LEA R5, P0, R4, c[0x0][0x168], 0x1 ;  /* 0x00005a0004057a11 */ /* 0x000fe200078008ff */
        /* <DEDUP_REMOVED lines=9> */
[----:B------:R-:W-:Y:S01]  /*45c0*/  LEA.HI.X.SX32 R9, R9, c[0x0][0x16c], 0x1, P4 ;  /* 0x00005b0009097a11 */ /* 0x000fe200020f0eff */
[----:B------:R-:W-:Y:S01]  /*45d0*/  IMAD R213, R213, c[0x0][0x190], RZ ;  /* 0x00006400d5d57a24 */ /* 0x000fe200078e02ff */
[----:B------:R-:W-:Y:S01]  /*45e0*/  LEA.HI.X.SX32 R8, R8, c[0x0][0x16c], 0x1, P5 ;  /* 0x00005b0008087a11 */ /* 0x000fe200028f0eff */
        /* <DEDUP_REMOVED lines=40> */
[----:B------:R-:W-:Y:S01]  /*4870*/  IMAD.MOV.U32 R24, RZ, RZ, c[0x0][0x18c] ;  /* 0x00006300ff187624 */ /* 0x000fe200078e00ff */
[----:B------:R-:W-:Y:S01]  /*4880*/  LEA R141, P5, R140, c[0x0][0x168], 0x1 ;  /* 0x00005a008c8d7a11 */ /* 0x000fe200078a08ff */
[----:B------:R-:W-:Y:S01]  /*4890*/  CS2R R96, SRZ ;  /* 0x0000000000607805 */ /* 0x000fe2000001ff00 */
[----:B------:R-:W-:Y:S01]  /*48a0*/  LEA R233, P6, R142, c[0x0][0x168], 0x1 ;  /* 0x00005a008ee97a11 */ /* 0x000fe200078c08ff */
[----:B------:R-:W-:Y:S01]  /*48b0*/  CS2R R98, SRZ ;  /* 0x0000000000627805 */ /* 0x000fe2000001ff00 */
[----:B------:R-:W-:Y:S01]  /*48c0*/  LEA R144, P0, R143, c[0x0][0x168], 0x1 ;  /* 0x00005a008f907a11 */ /* 0x000fe200078008ff */
[----:B------:R-:W-:Y:S01]  /*48d0*/  CS2R R100, SRZ ;  /* 0x0000000000647805 */ /* 0x000fe2000001ff00 */
[----:B------:R-:W-:Y:S01]  /*48e0*/  LEA.HI.X.SX32 R129, R129, c[0x0][0x16c], 0x1, P1 ;  /* 0x00005b0081817a11 */ /* 0x000fe200008f0eff */
        /* <DEDUP_REMOVED lines=13> */
[----:B------:R-:W-:Y:S01]  /*49c0*/  LEA R234, P1, R145, c[0x0][0x168], 0x1 ;  /* 0x00005a0091ea7a11 */ /* 0x000fe200078208ff */
        /* <DEDUP_REMOVED lines=28> */
[----:B------:R-:W-:Y:S01]  /*4b90*/  IMAD.SHL.U32 R24, R24, 0x40, RZ ;  /* 0x0000004018187824 */ /* 0x000fe200078e00ff */
        /* <DEDUP_REMOVED lines=16> */
[----:B------:R-:W-:-:S02]  /*4ca0*/  LEA.HI.X.SX32 R155, R155, c[0x0][0x16c], 0x1, P3 ;  /* 0x00005b009b9b7a11 */ /* 0x000fc400018f0eff */
[----:B------:R-:W-:Y:S02]  /*4cb0*/  LEA.HI.X.SX32 R205, R205, c[0x0][0x16c], 0x1, P4 ;  /* 0x00005b00cdcd7a11 */ /* 0x000fe400020f0eff */
[----:B------:R-:W-:Y:S02]  /*4cc0*/  LEA.HI.X.SX32 R156, R156, c[0x0][0x16c], 0x1, P5 ;  /* 0x00005b009c9c7a11 */ /* 0x000fe400028f0eff */
[----:B------:R-:W-:Y:S02]  /*4cd0*/  LEA.HI.X.SX32 R207, R207, c[0x0][0x16c], 0x1, P6 ;  /* 0x00005b00cfcf7a11 */ /* 0x000fe400030f0eff */
[----:B------:R-:W-:Y:S02]  /*4ce0*/  LEA.HI.X.SX32 R157, R157, c[0x0][0x16c], 0x1, P0 ;  /* 0x00005b009d9d7a11 */ /* 0x000fe400000f0eff */
[----:B------:R-:W-:Y:S02]  /*4cf0*/  LEA R160, P1, R159, c[0x0][0x168], 0x1 ;  /* 0x00005a009fa07a11 */ /* 0x000fe400078208ff */
[----:B------:R-:W-:-:S02]  /*4d00*/  LEA R208, P2, R161, c[0x0][0x168], 0x1 ;  /* 0x00005a00a1d07a11 */ /* 0x000fc400078408ff */
[----:B------:R-:W-:Y:S02]  /*4d10*/  LEA R163, P3, R162, c[0x0][0x168], 0x1 ;  /* 0x00005a00a2a37a11 */ /* 0x000fe400078608ff */
[----:B------:R-:W-:Y:S02]  /*4d20*/  LEA R165, P4, R164, c[0x0][0x168], 0x1 ;  /* 0x00005a00a4a57a11 */ /* 0x000fe400078808ff */
[----:B------:R-:W-:Y:S02]  /*4d30*/  LEA R209, P5, R166, c[0x0][0x168], 0x1 ;  /* 0x00005a00a6d17a11 */ /* 0x000fe400078a08ff */
[----:B------:R-:W-:Y:S02]  /*4d40*/  LEA R210, P6, R167, c[0x0][0x168], 0x1 ;  /* 0x00005a00a7d27a11 */ /* 0x000fe400078c08ff */
[----:B------:R-:W-:Y:S02]  /*4d50*/  LEA R240, P0, R211, c[0x0][0x168], 0x1 ;  /* 0x00005a00d3f07a11 */ /* 0x000fe400078008ff */
[----:B------:R-:W-:-:S02]  /*4d60*/  LEA.HI.X.SX32 R159, R159, c[0x0][0x16c], 0x1, P1 ;  /* 0x00005b009f9f7a11 */ /* 0x000fc400008f0eff */
[----:B------:R-:W-:Y:S02]  /*4d70*/  LEA.HI.X.SX32 R161, R161, c[0x0][0x16c], 0x1, P2 ;  /* 0x00005b00a1a17a11 */ /* 0x000fe400010f0eff */
[----:B------:R-:W-:Y:S02]  /*4d80*/  LEA.HI.X.SX32 R162, R162, c[0x0][0x16c], 0x1, P3 ;  /* 0x00005b00a2a27a11 */ /* 0x000fe400018f0eff */
[----:B------:R-:W-:Y:S02]  /*4d90*/  LEA.HI.X.SX32 R164, R164, c[0x0][0x16c], 0x1, P4 ;  /* 0x00005b00a4a47a11 */ /* 0x000fe400020f0eff */
[----:B------:R-:W-:Y:S02]  /*4da0*/  LEA.HI.X.SX32 R166, R166, c[0x0][0x16c], 0x1, P5 ;  /* 0x00005b00a6a67a11 */ /* 0x000fe400028f0eff */
[----:B------:R-:W-:Y:S02]  /*4db0*/  LEA.HI.X.SX32 R167, R167, c[0x0][0x16c], 0x1, P6 ;  /* 0x00005b00a7a77a11 */ /* 0x000fe400030f0eff */
[----:B------:R-:W-:-:S02]  /*4dc0*/  LEA.HI.X.SX32 R211, R211, c[0x0][0x16c], 0x1, P0 ;  /* 0x00005b00d3d37a11 */ /* 0x000fc400000f0eff */
[----:B------:R-:W-:Y:S02]  /*4dd0*/  LEA R212, P1, R168, c[0x0][0x168], 0x1 ;  /* 0x00005a00a8d47a11 */ /* 0x000fe400078208ff */
[----:B------:R-:W-:Y:S02]  /*4de0*/  LEA R241, P2, R213, c[0x0][0x168], 0x1 ;  /* 0x00005a00d5f17a11 */ /* 0x000fe400078408ff */
[----:B------:R-:W-:Y:S02]  /*4df0*/  LEA R214, P3, R169, c[0x0][0x168], 0x1 ;  /* 0x00005a00a9d67a11 */ /* 0x000fe400078608ff */
[----:B------:R-:W-:Y:S02]  /*4e00*/  LEA R242, P4, R215, c[0x0][0x168], 0x1 ;  /* 0x00005a00d7f27a11 */ /* 0x000fe400078808ff */
[----:B------:R-:W-:Y:S02]  /*4e10*/  LEA R171, P5, R170, c[0x0][0x168], 0x1 ;  /* 0x00005a00aaab7a11 */ /* 0x000fe400078a08ff */
[----:B------:R-:W-:-:S02]  /*4e20*/  LEA R173, P6, R172, c[0x0][0x168], 0x1 ;  /* 0x00005a00acad7a11 */ /* 0x000fc400078c08ff */
[----:B------:R-:W-:Y:S02]  /*4e30*/  LEA R216, P0, R174, c[0x0][0x168], 0x1 ;  /* 0x00005a00aed87a11 */ /* 0x000fe400078008ff */
[----:B------:R-:W-:Y:S02]  /*4e40*/  LEA.HI.X.SX32 R168, R168, c[0x0][0x16c], 0x1, P1 ;  /* 0x00005b00a8a87a11 */ /* 0x000fe400008f0eff */
[----:B------:R-:W-:Y:S02]  /*4e50*/  LEA.HI.X.SX32 R213, R213, c[0x0][0x16c], 0x1, P2 ;  /* 0x00005b00d5d57a11 */ /* 0x000fe400010f0eff */
[----:B------:R-:W-:Y:S02]  /*4e60*/  LEA.HI.X.SX32 R169, R169, c[0x0][0x16c], 0x1, P3 ;  /* 0x00005b00a9a97a11 */ /* 0x000fe400018f0eff */
[----:B------:R-:W-:Y:S02]  /*4e70*/  LEA.HI.X.SX32 R215, R215, c[0x0][0x16c], 0x1, P4 ;  /* 0x00005b00d7d77a11 */ /* 0x000fe400020f0eff */
[----:B------:R-:W-:-:S02]  /*4e80*/  LEA.HI.X.SX32 R170, R170, c[0x0][0x16c], 0x1, P5 ;  /* 0x00005b00aaaa7a11 */ /* 0x000fc400028f0eff */
[----:B------:R-:W-:Y:S02]  /*4e90*/  LEA.HI.X.SX32 R172, R172, c[0x0][0x16c], 0x1, P6 ;  /* 0x00005b00acac7a11 */ /* 0x000fe400030f0eff */
[----:B------:R-:W-:Y:S02]  /*4ea0*/  LEA.HI.X.SX32 R174, R174, c[0x0][0x16c], 0x1, P0 ;  /* 0x00005b00aeae7a11 */ /* 0x000fe400000f0eff */
[----:B------:R-:W-:Y:S02]  /*4eb0*/  LEA R176, P1, R175, c[0x0][0x168], 0x1 ;  /* 0x00005a00afb07a11 */ /* 0x000fe400078208ff */
[----:B------:R-:W-:Y:S02]  /*4ec0*/  LEA R217, P2, R177, c[0x0][0x168], 0x1 ;  /* 0x00005a00b1d97a11 */ /* 0x000fe400078408ff */
[----:B------:R-:W-:Y:S02]  /*4ed0*/  LEA R243, P3, R218, c[0x0][0x168], 0x1 ;  /* 0x00005a00daf37a11 */ /* 0x000fe400078608ff */
[----:B------:R-:W-:-:S02]  /*4ee0*/  LEA R179, P4, R178, c[0x0][0x168], 0x1 ;  /* 0x00005a00b2b37a11 */ /* 0x000fc400078808ff */
[----:B------:R-:W-:Y:S02]  /*4ef0*/  LEA R219, P5, R180, c[0x0][0x168], 0x1 ;  /* 0x00005a00b4db7a11 */ /* 0x000fe400078a08ff */
[----:B------:R-:W-:Y:S02]  /*4f00*/  LEA R244, P6, R220, c[0x0][0x168], 0x1 ;  /* 0x00005a00dcf47a11 */ /* 0x000fe400078c08ff */
[----:B------:R-:W-:Y:S02]  /*4f10*/  LEA R196, P0, R181, c[0x0][0x168], 0x1 ;  /* 0x00005a00b5c47a11 */ /* 0x000fe400078008ff */
[----:B------:R-:W-:Y:S02]  /*4f20*/  LOP3.LUT R25, R250, 0xc00, RZ, 0xc0, !PT ;  /* 0x00000c00fa197812 */ /* 0x000fe400078ec0ff */
[----:B------:R-:W-:Y:S02]  /*4f30*/  SHF.R.S32.HI R22, RZ, 0x1f, R23 ;  /* 0x0000001fff167819 */ /* 0x000fe40000011417 */
[----:B------:R-:W-:Y:S01]  /*4f40*/  LEA.HI.X.SX32 R175, R175, c[0x0][0x16c], 0x1, P1 ;  /* 0x00005b00afaf7a11 */ /* 0x000fe200008f0eff */
[----:B------:R0:W-:Y:S01]  /*4f50*/  STL [R1+0xf8], R25 ;  /* 0x0000f81901007387 */ /* 0x0001e20000100800 */
[----:B------:R-:W-:-:S02]  /*4f60*/  LEA.HI.X.SX32 R177, R177, c[0x0][0x16c], 0x1, P2 ;  /* 0x00005b00b1b17a11 */ /* 0x000fc400010f0eff */
[----:B------:R-:W-:Y:S02]  /*4f70*/  LEA.HI.X.SX32 R218, R218, c[0x0][0x16c], 0x1, P3 ;  /* 0x00005b00dada7a11 */ /* 0x000fe400018f0eff */
[----:B------:R-:W-:Y:S02]  /*4f80*/  LEA.HI.X.SX32 R178, R178, c[0x0][0x16c], 0x1, P4 ;  /* 0x00005b00b2b27a11 */ /* 0x000fe400020f0eff */
[----:B------:R-:W-:Y:S02]  /*4f90*/  LEA.HI.X.SX32 R180, R180, c[0x0][0x16c], 0x1, P5 ;  /* 0x00005b00b4b47a11 */ /* 0x000fe400028f0eff */
[----:B------:R-:W-:Y:S02]  /*4fa0*/  LEA.HI.X.SX32 R220, R220, c[0x0][0x16c], 0x1, P6 ;  /* 0x00005b00dcdc7a11 */ /* 0x000fe400030f0eff */
[----:B------:R-:W-:Y:S02]  /*4fb0*/  LEA.HI.X.SX32 R181, R181, c[0x0][0x16c], 0x1, P0 ;  /* 0x00005b00b5b57a11 */ /* 0x000fe400000f0eff */
[----:B------:R-:W-:-:S02]  /*4fc0*/  LEA R221, P1, R192, c[0x0][0x168], 0x1 ;  /* 0x00005a00c0dd7a11 */ /* 0x000fc400078208ff */
[----:B------:R-:W-:Y:S02]  /*4fd0*/  LEA R245, P2, R222, c[0x0][0x168], 0x1 ;  /* 0x00005a00def57a11 */ /* 0x000fe400078408ff */
[----:B------:R-:W-:Y:S02]  /*4fe0*/  LEA R197, P3, R193, c[0x0][0x168], 0x1 ;  /* 0x00005a00c1c57a11 */ /* 0x000fe400078608ff */
[----:B------:R-:W-:Y:S02]  /*4ff0*/  LEA R223, P4, R194, c[0x0][0x168], 0x1 ;  /* 0x00005a00c2df7a11 */ /* 0x000fe400078808ff */
[----:B------:R-:W-:Y:S02]  /*5000*/  LEA R224, P5, R195, c[0x0][0x168], 0x1 ;  /* 0x00005a00c3e07a11 */ /* 0x000fe400078a08ff */
[----:B------:R-:W-:Y:S02]  /*5010*/  LEA R225, P6, R198, c[0x0][0x168], 0x1 ;  /* 0x00005a00c6e17a11 */ /* 0x000fe400078c08ff */
[----:B------:R-:W-:-:S02]  /*5020*/  LEA R226, P0, R199, c[0x0][0x168], 0x1 ;  /* 0x00005a00c7e27a11 */ /* 0x000fc400078008ff */
[C---:B------:R-:W-:Y:S01]  /*5030*/  SHF.L.U64.HI R22, R23.reuse, 0x1, R22 ;  /* 0x0000000117167819 */ /* 0x040fe20000010216 */
[----:B------:R-:W-:Y:S01]  /*5040*/  IMAD.SHL.U32 R23, R23, 0x2, RZ ;  /* 0x0000000217177824 */ /* 0x000fe200078e00ff */
[----:B0-----:R-:W-:Y:S02]  /*5050*/  LOP3.LUT R25, R20, 0x20, RZ, 0x3c, !PT ;  /* 0x0000002014197812 */ /* 0x001fe400078e3cff */
[----:B------:R-:W-:Y:S02]  /*5060*/  LEA.HI.X.SX32 R192, R192, c[0x0][0x16c], 0x1, P1 ;  /* 0x00005b00c0c07a11 */ /* 0x000fe400008f0eff */
[----:B------:R-:W-:Y:S02]  /*5070*/  LEA.HI.X.SX32 R222, R222, c[0x0][0x16c], 0x1, P2 ;  /* 0x00005b00dede7a11 */ /* 0x000fe400010f0eff */
[----:B------:R-:W-:Y:S02]  /*5080*/  LEA.HI.X.SX32 R193, R193, c[0x0][0x16c], 0x1, P3 ;  /* 0x00005b00c1c17a11 */ /* 0x000fe400018f0eff */
[----:B------:R-:W-:-:S02]  /*5090*/  LEA.HI.X.SX32 R194, R194, c[0x0][0x16c], 0x1, P4 ;  /* 0x00005b00c2c27a11 */ /* 0x000fc400020f0eff */
[----:B------:R-:W-:Y:S02]  /*50a0*/  LEA.HI.X.SX32 R195, R195, c[0x0][0x16c], 0x1, P5 ;  /* 0x00005b00c3c37a11 */ /* 0x000fe400028f0eff */
[----:B------:R-:W-:Y:S02]  /*50b0*/  LEA.HI.X.SX32 R198, R198, c[0x0][0x16c], 0x1, P6 ;  /* 0x00005b00c6c67a11 */ /* 0x000fe400030f0eff */
[----:B------:R-:W-:Y:S02]  /*50c0*/  LEA.HI.X.SX32 R199, R199, c[0x0][0x16c], 0x1, P0 ;  /* 0x00005b00c7c77a11 */ /* 0x000fe400000f0eff */
[C---:B------:R-:W-:Y:S02]  /*50d0*/  LOP3.LUT R33, R20.reuse, 0x40, RZ, 0x3c, !PT ;  /* 0x0000004014217812 */ /* 0x040fe400078e3cff */
[----:B------:R-:W-:Y:S02]  /*50e0*/  LOP3.LUT R32, R20, 0x60, RZ, 0x3c, !PT ;  /* 0x0000006014207812 */ /* 0x000fe400078e3cff */
[----:B------:R-:W-:-:S02]  /*50f0*/  LOP3.LUT R25, R21, 0x40, RZ, 0x3c, !PT ;  /* 0x0000004015197812 */ /* 0x000fc400078e3cff */
.L_x_3:
[C---:B------:R-:W-:Y:S01]  /*5100*/  ISETP.GE.AND P0, PT, R18.reuse, UR4, PT ;  /* 0x0000000412007c0c */ /* 0x040fe2000bf06270 */
[C---:B------:R-:W-:Y:S01]  /*5110*/  IMAD R32, R18.reuse, c[0x0][0x188], RZ ;  /* 0x0000620012207a24 */ /* 0x040fe200078e02ff */
[----:B------:R-:W-:-:S02]  /*5120*/  LOP3.LUT R36, R18, 0x8, RZ, 0xfc, !PT ;  /* 0x0000000812247812 */ /* 0x000fc400078efcff */
[----:B------:R-:W-:Y:S01]  /*5130*/  LOP3.LUT R24, R18, 0x8, RZ, 0xfc, !PT ;  /* 0x0000000812187812 */ /* 0x000fe200078efcff */
[----:B------:R-:W-:Y:S01]  /*5140*/  IMAD.WIDE R32, R32, 0x2, R28 ;  /* 0x0000000220207825 */ /* 0x000fe200078e021c */
[----:B------:R-:W-:Y:S02]  /*5150*/  PRMT R124, RZ, 0x7610, R124 ;  /* 0x00007610ff7c7816 */ /* 0x000fe4000000007c */
[----:B------:R-:W-:Y:S01]  /*5160*/  ISETP.GE.AND P1, PT, R24, UR4, PT ;  /* 0x0000000418007c0c */ /* 0x000fe2000bf26270 */
[----:B------:R-:W-:Y:S01]  /*5170*/  IMAD R36, R36, c[0x0][0x188], RZ ;  /* 0x0000620024247a24 */ /* 0x000fe200078e02ff */
[----:B------:R-:W-:-:S03]  /*5180*/  LOP3.LUT R24, R18, 0x10, RZ, 0xfc, !PT ;  /* 0x0000001012187812 */ /* 0x000fc600078efcff */
[----:B------:R0:W2:Y:S01]  /*5190*/  @!P0 LDG.E.U16 R124, [R32.64] ;  /* 0x00000006207c8981 */ /* 0x0000a2000c1e1500 */
[----:B------:R-:W-:Y:S02]  /*51a0*/  ISETP.GE.AND P2, PT, R24, UR4, PT ;  /* 0x0000000418007c0c */ /* 0x000fe4000bf46270 */
[----:B------:R-:W-:Y:S01]  /*51b0*/  PRMT R117, RZ, 0x7610, R117 ;  /* 0x00007610ff757816 */ /* 0x000fe20000000075 */
[----:B0-----:R-:W-:Y:S01]  /*51c0*/  IMAD.WIDE R32, R36, 0x2, R28 ;  /* 0x0000000224207825 */ /* 0x001fe200078e021c */
[C---:B------:R-:W-:Y:S02]  /*51d0*/  LOP3.LUT R36, R18.reuse, 0x10, RZ, 0xfc, !PT ;  /* 0x0000001012247812 */ /* 0x040fe400078efcff */
[----:B------:R-:W-:Y:S02]  /*51e0*/  LOP3.LUT R24, R18, 0x2, RZ, 0xfc, !PT ;  /* 0x0000000212187812 */ /* 0x000fe400078efcff */
[----:B------:R0:W3:Y:S01]  /*51f0*/  @!P1 LDG.E.U16 R117, [R32.64] ;  /* 0x0000000620759981 */ /* 0x0000e2000c1e1500 */
[----:B------:R-:W-:Y:S01]  /*5200*/  IMAD R36, R36, c[0x0][0x188], RZ ;  /* 0x0000620024247a24 */ /* 0x000fe200078e02ff */
[----:B------:R-:W-:-:S02]  /*5210*/  PRMT R111, RZ, 0x7610, R111 ;  /* 0x00007610ff6f7816 */ /* 0x000fc4000000006f */
[----:B------:R-:W-:Y:S02]  /*5220*/  ISETP.GE.AND P0, PT, R24, UR4, PT ;  /* 0x0000000418007c0c */ /* 0x000fe4000bf06270 */
[----:B------:R-:W-:Y:S01]  /*5230*/  LOP3.LUT R24, R18, 0x20, RZ, 0xfc, !PT ;  /* 0x0000002012187812 */ /* 0x000fe200078efcff */
[----:B0-----:R-:W-:Y:S01]  /*5240*/  IMAD.WIDE R32, R36, 0x2, R28 ;  /* 0x0000000224207825 */ /* 0x001fe200078e021c */
[----:B------:R-:W-:-:S04]  /*5250*/  LOP3.LUT R38, R18, 0x18, RZ, 0xfc, !PT ;  /* 0x0000001812267812 */ /* 0x000fc800078efcff */
[----:B------:R0:W4:Y:S01]  /*5260*/  @!P2 LDG.E.U16 R111, [R32.64] ;  /* 0x00000006206fa981 */ /* 0x000122000c1e1500 */
[----:B------:R-:W-:Y:S02]  /*5270*/  ISETP.GE.AND P2, PT, R24, UR4, PT ;  /* 0x0000000418007c0c */ /* 0x000fe4000bf46270 */
[C---:B------:R-:W-:Y:S02]  /*5280*/  LOP3.LUT R24, R18.reuse, 0x4, RZ, 0xfc, !PT ;  /* 0x0000000412187812 */ /* 0x040fe400078efcff */
[----:B------:R-:W-:Y:S01]  /*5290*/  LOP3.LUT R37, R18, 0x18, RZ, 0xfc, !PT ;  /* 0x0000001812257812 */ /* 0x000fe200078efcff */
[----:B------:R-:W-:Y:S01]  /*52a0*/  IMAD R38, R38, c[0x0][0x188], RZ ;  /* 0x0000620026267a24 */ /* 0x000fe200078e02ff */
[----:B------:R-:W-:Y:S01]  /*52b0*/  LOP3.LUT R36, R18, 0x4, RZ, 0xfc, !PT ;  /* 0x0000000412247812 */ /* 0x000fe200078efcff */
[----:B------:R-:W-:Y:S01]  /*52c0*/  IMAD R24, R24, c[0x0][0x188], RZ ;  /* 0x0000620018187a24 */ /* 0x000fe200078e02ff */
[----:B------:R-:W-:Y:S01]  /*52d0*/  ISETP.GE.AND P3, PT, R37, UR4, PT ;  /* 0x0000000425007c0c */ /* 0x000fe2000bf66270 */
[----:B------:R-:W-:Y:S01]  /*52e0*/  IMAD.WIDE R40, R38, 0x2, R28 ;  /* 0x0000000226287825 */ /* 0x000fe200078e021c */
[----:B------:R-:W-:-:S02]  /*52f0*/  ISETP.GE.AND P1, PT, R36, UR4, PT ;  /* 0x0000000424007c0c */ /* 0x000fc4000bf26270 */
[----:B------:R-:W-:Y:S01]  /*5300*/  LOP3.LUT R36, R18, 0x2, RZ, 0xfc, !PT ;  /* 0x0000000212247812 */ /* 0x000fe200078efcff */
[----:B------:R-:W-:Y:S01]  /*5310*/  IMAD.WIDE R38, R24, 0x2, R28 ;  /* 0x0000000218267825 */ /* 0x000fe200078e021c */
[----:B------:R-:W-:Y:S02]  /*5320*/  LOP3.LUT R24, R18, 0x20, RZ, 0xfc, !PT ;  /* 0x0000002012187812 */ /* 0x000fe400078efcff */
[----:B------:R-:W-:Y:S01]  /*5330*/  PRMT R44, RZ, 0x7610, R44 ;  /* 0x00007610ff2c7816 */ /* 0x000fe2000000002c */
[----:B------:R-:W-:Y:S01]  /*5340*/  IMAD R36, R36, c[0x0][0x188], RZ ;  /* 0x0000620024247a24 */ /* 0x000fe200078e02ff */
[----:B0-----:R-:W-:Y:S01]  /*5350*/  PRMT R32, RZ, 0x7610, R32 ;  /* 0x00007610ff207816 */ /* 0x001fe20000000020 */
[----:B------:R-:W-:Y:S01]  /*5360*/  IMAD R24, R24, c[0x0][0x188], RZ ;  /* 0x0000620018187a24 */ /* 0x000fe200078e02ff */
[----:B------:R-:W-:Y:S01]  /*5370*/  PRMT R35, RZ, 0x7610, R35 ;  /* 0x00007610ff237816 */ /* 0x000fe20000000023 */
[--C-:B------:R-:W-:Y:S01]  /*5380*/  IMAD.WIDE R36, R36, 0x2, R28.reuse ;  /* 0x0000000224247825 */ /* 0x100fe200078e021c */
[----:B------:R0:W5:Y:S04]  /*5390*/  @!P3 LDG.E.U16 R44, [R40.64] ;  /* 0x00000006282cb981 */ /* 0x000168000c1e1500 */
[----:B------:R1:W2:Y:S04]  /*53a0*/  @!P1 LDG.E.U16 R32, [R38.64] ;  /* 0x0000000626209981 */ /* 0x0002a8000c1e1500 */
[----:B------:R1:W2:Y:S01]  /*53b0*/  @!P0 LDG.E.U16 R35, [R36.64] ;  /* 0x0000000624238981 */ /* 0x0002a2000c1e1500 */
[----:B0-----:R-:W-:Y:S01]  /*53c0*/  IMAD.WIDE R40, R24, 0x2, R28 ;  /* 0x0000000218287825 */ /* 0x001fe200078e021c */
[----:B------:R-:W-:-:S02]  /*53d0*/  LOP3.LUT R24, R18, 0x6, RZ, 0xfc, !PT ;  /* 0x0000000612187812 */ /* 0x000fc400078efcff */
[----:B-1----:R-:W-:Y:S02]  /*53e0*/  LOP3.LUT R39, R18, 0x6, RZ, 0xfc, !PT ;  /* 0x0000000612277812 */ /* 0x002fe400078efcff */
[----:B------:R-:W-:-:S03]  /*53f0*/  ISETP.GE.AND P0, PT, R24, UR4, PT ;  /* 0x0000000418007c0c */ /* 0x000fc6000bf06270 */
[----:B------:R-:W-:Y:S01]  /*5400*/  IMAD R39, R39, c[0x0][0x188], RZ ;  /* 0x0000620027277a24 */ /* 0x000fe200078e02ff */
[----:B------:R-:W-:-:S03]  /*5410*/  PRMT R33, RZ, 0x7610, R33 ;  /* 0x00007610ff217816 */ /* 0x000fc60000000021 */
[----:B------:R-:W-:-:S06]  /*5420*/  IMAD.WIDE R38, R39, 0x2, R28 ;  /* 0x0000000227267825 */ /* 0x000fcc00078e021c */
[----:B------:R0:W2:Y:S04]  /*5430*/  @!P0 LDG.E.U16 R33, [R38.64] ;  /* 0x0000000626218981 */ /* 0x0000a8000c1e1500 */
[----:B0-----:R-:W0:Y:S01]  /*5440*/  S2R R39, SR_TID.X ;  /* 0x0000000000277919 */ /* 0x001e220000002100 */
[----:B------:R-:W-:Y:S02]  /*5450*/  PRMT R37, RZ, 0x7610, R37 ;  /* 0x00007610ff257816 */ /* 0x000fe40000000025 */
[----:B------:R-:W-:-:S04]  /*5460*/  LOP3.LUT R24, R18, 0xc, RZ, 0xfc, !PT ;  /* 0x0000000c12187812 */ /* 0x000fc800078efcff */
[----:B------:R1:W2:Y:S01]  /*5470*/  @!P2 LDG.E.U16 R37, [R40.64] ;  /* 0x000000062825a981 */ /* 0x0002a2000c1e1500 */
[----:B------:R-:W-:Y:S02]  /*5480*/  ISETP.GE.AND P2, PT, R24, UR4, PT ;  /* 0x0000000418007c0c */ /* 0x000fe4000bf46270 */
[C---:B------:R-:W-:Y:S02]  /*5490*/  LOP3.LUT R24, R18.reuse, 0x30, RZ, 0xfc, !PT ;  /* 0x0000003012187812 */ /* 0x040fe400078efcff */
[----:B------:R-:W-:Y:S02]  /*54a0*/  LOP3.LUT R43, R18, 0xa, RZ, 0xfc, !PT ;  /* 0x0000000a122b7812 */ /* 0x000fe400078efcff */
[----:B------:R-:W-:Y:S02]  /*54b0*/  ISETP.GE.AND P4, PT, R24, UR4, PT ;  /* 0x0000000418007c0c */ /* 0x000fe4000bf86270 */
[C---:B------:R-:W-:Y:S02]  /*54c0*/  LOP3.LUT R42, R18.reuse, 0x28, RZ, 0xfc, !PT ;  /* 0x00000028122a7812 */ /* 0x040fe400078efcff */
[----:B------:R-:W-:-:S02]  /*54d0*/  LOP3.LUT R24, R18, 0x12, RZ, 0xfc, !PT ;  /* 0x0000001212187812 */ /* 0x000fc400078efcff */
[----:B0-----:R-:W-:-:S04]  /*54e0*/  SHF.R.U32.HI R18, RZ, 0x6, R39 ;  /* 0x00000006ff127819 */ /* 0x001fc80000011627 */
[----:B------:R-:W-:Y:S02]  /*54f0*/  SGXT.U32 R18, R18, 0x1 ;  /* 0x000000011212781a */ /* 0x000fe40000000000 */
[C---:B------:R-:W-:Y:S02]  /*5500*/  ISETP.GE.AND P1, PT, R43.reuse, UR4, PT ;  /* 0x000000042b007c0c */ /* 0x040fe4000bf26270 */
[----:B------:R-:W-:Y:S01]  /*5510*/  LOP3.LUT R18, R18, 0xe, RZ, 0xfc, !PT ;  /* 0x0000000e12127812 */ /* 0x000fe200078efcff */
[----:B------:R-:W-:Y:S01]  /*5520*/  IMAD R43, R43, c[0x0][0x188], RZ ;  /* 0x000062002b2b7a24 */ /* 0x000fe200078e02ff */
[----:B------:R-:W-:Y:S02]  /*5530*/  PRMT R34, RZ, 0x7610, R34 ;  /* 0x00007610ff227816 */ /* 0x000fe40000000022 */
[----:B------:R-:W-:Y:S02]  /*5540*/  ISETP.GE.AND P0, PT, R18, UR4, PT ;  /* 0x0000000412007c0c */ /* 0x000fe4000bf06270 */
[----:B------:R-:W0:Y:S01]  /*5550*/  S2R R18, SR_TID.X ;  /* 0x0000000000127919 */ /* 0x000e220000002100 */
[----:B-1----:R-:W-:Y:S01]  /*5560*/  IMAD.WIDE R40, R43, 0x2, R28 ;  /* 0x000000022b287825 */ /* 0x002fe200078e021c */
[----:B------:R-:W-:-:S04]  /*5570*/  ISETP.GE.AND P3, PT, R42, UR4, PT ;  /* 0x000000042a007c0c */ /* 0x000fc8000bf66270 */
[----:B------:R1:W2:Y:S01]  /*5580*/  @!P1 LDG.E.U16 R34, [R40.64] ;  /* 0x0000000628229981 */ /* 0x0002a2000c1e1500 */
[----:B------:R-:W-:Y:S01]  /*5590*/  IMAD R42, R42, c[0x0][0x188], RZ ;  /* 0x000062002a2a7a24 */ /* 0x000fe200078e02ff */
[--C-:B-1----:R-:W-:Y:S02]  /*55a0*/  SHF.R.U32.HI R41, RZ, 0x6, R39.reuse ;  /* 0x00000006ff297819 */ /* 0x102fe40000011627 */
[----:B------:R-:W-:-:S04]  /*55b0*/  SHF.R.U32.HI R39, RZ, 0x6, R39 ;  /* 0x00000006ff277819 */ /* 0x000fc80000011627 */
[----:B------:R-:W-:Y:S01]  /*55c0*/  SGXT.U32 R39, R39, 0x1 ;  /* 0x000000012727781a */ /* 0x000fe20000000000 */
[----:B------:R-:W-:Y:S01]  /*55d0*/  IMAD.WIDE R42, R42, 0x2, R28 ;  /* 0x000000022a2a7825 */ /* 0x000fe200078e021c */
[----:B------:R-:W-:Y:S02]  /*55e0*/  PRMT R36, RZ, 0x7610, R36 ;  /* 0x00007610ff247816 */ /* 0x000fe40000000024 */
[----:B------:R-:W-:Y:S02]  /*55f0*/  LOP3.LUT R39, R39, 0xc, RZ, 0xfc, !PT ;  /* 0x0000000c27277812 */ /* 0x000fe400078efcff */
[----:B0-----:R-:W-:Y:S02]  /*5600*/  SHF.R.U32.HI R18, RZ, 0x6, R18 ;  /* 0x00000006ff127819 */ /* 0x001fe40000011612 */
[----:B------:R0:W2:Y:S01]  /*5610*/  @!P3 LDG.E.U16 R36, [R42.64] ;  /* 0x000000062a24b981 */ /* 0x0000a2000c1e1500 */
[----:B------:R-:W-:Y:S01]  /*5620*/  IMAD R39, R39, c[0x0][0x188], RZ ;  /* 0x0000620027277a24 */ /* 0x000fe200078e02ff */
[----:B------:R-:W-:-:S03]  /*5630*/  SGXT.U32 R18, R18, 0x1 ;  /* 0x000000011212781a */ /* 0x000fc60000000000 */
[----:B------:R-:W-:Y:S01]  /*5640*/  IMAD.WIDE R38, R39, 0x2, R28 ;  /* 0x0000000227267825 */ /* 0x000fe200078e021c */
[----:B0-----:R-:W-:-:S06]  /*5650*/  PRMT R42, RZ, 0x7610, R42 ;  /* 0x00007610ff2a7816 */ /* 0x001fcc000000002a */
[----:B------:R0:W2:Y:S01]  /*5660*/  @!P2 LDG.E.U16 R42, [R38.64] ;  /* 0x00000006262aa981 */ /* 0x0000a2000c1e1500 */
[----:B------:R-:W-:Y:S02]  /*5670*/  SGXT.U32 R41, R41, 0x1 ;  /* 0x000000012929781a */ /* 0x000fe40000000000 */
[----:B0-----:R-:W-:-:S04]  /*5680*/  LOP3.LUT R39, R18, 0x38, RZ, 0xfc, !PT ;  /* 0x0000003812277812 */ /* 0x001fc800078efcff */
[----:B------:R-:W-:Y:S02]  /*5690*/  ISETP.GE.AND P2, PT, R39, UR4, PT ;  /* 0x0000000427007c0c */ /* 0x000fe4000bf46270 */
[----:B------:R-:W-:Y:S02]  /*56a0*/  LOP3.LUT R39, R18, 0xe, RZ, 0xfc, !PT ;  /* 0x0000000e12277812 */ /* 0x000fe400078efcff */
[----:B------:R-:W-:-:S03]  /*56b0*/  LOP3.LUT R41, R41, 0x30, RZ, 0xfc, !PT ;  /* 0x0000003029297812 */ /* 0x000fc600078efcff */
[----:B------:R-:W-:Y:S01]  /*56c0*/  IMAD R39, R39, c[0x0][0x188], RZ ;  /* 0x0000620027277a24 */ /* 0x000fe200078e02ff */
[----:B------:R-:W-:-:S03]  /*56d0*/  PRMT R45, RZ, 0x7610, R45 ;  /* 0x00007610ff2d7816 */ /* 0x000fc6000000002d */
[----:B------:R-:W-:Y:S01]  /*56e0*/  IMAD.WIDE R38, R39, 0x2, R28 ;  /* 0x0000000227267825 */ /* 0x000fe200078e021c */
[----:B------:R-:W-:-:S03]  /*56f0*/  PRMT R43, RZ, 0x7610, R43 ;  /* 0x00007610ff2b7816 */ /* 0x000fc6000000002b */
[----:B------:R-:W-:Y:S01]  /*5700*/  IMAD R41, R41, c[0x0][0x188], RZ ;  /* 0x0000620029297a24 */ /* 0x000fe200078e02ff */
[----:B------:R0:W2:Y:S03]  /*5710*/  @!P0 LDG.E.U16 R45, [R38.64] ;  /* 0x00000006262d8981 */ /* 0x0000a6000c1e1500 */
[----:B------:R-:W-:Y:S01]  /*5720*/  IMAD.WIDE R40, R41, 0x2, R28 ;  /* 0x0000000229287825 */ /* 0x000fe200078e021c */
[----:B------:R-:W-:Y:S02]  /*5730*/  PRMT R119, RZ, 0x7610, R119 ;  /* 0x00007610ff777816 */ /* 0x000fe40000000077 */
[----:B------:R-:W-:Y:S02]  /*5740*/  ISETP.GE.AND P1, PT, R24, UR4, PT ;  /* 0x0000000418007c0c */ /* 0x000fe4000bf26270 */
[----:B------:R1:W2:Y:S01]  /*5750*/  @!P4 LDG.E.U16 R43, [R40.64] ;  /* 0x00000006282bc981 */ /* 0x0002a2000c1e1500 */
[----:B0-----:R-:W-:-:S02]  /*5760*/  LOP3.LUT R39, R18, 0x38, RZ, 0xfc, !PT ;  /* 0x0000003812277812 */ /* 0x001fc400078efcff */
[----:B------:R-:W-:-:S03]  /*5770*/  LOP3.LUT R38, R18, 0x14, RZ, 0xfc, !PT ;  /* 0x0000001412267812 */ /* 0x000fc600078efcff */
[----:B------:R-:W-:Y:S01]  /*5780*/  IMAD R39, R39, c[0x0][0x188], RZ ;  /* 0x0000620027277a24 */ /* 0x000fe200078e02ff */
[----:B------:R-:W-:Y:S02]  /*5790*/  ISETP.GE.AND P0, PT, R38, UR4, PT ;  /* 0x0000000426007c0c */ /* 0x000fe4000bf06270 */
[----:B-1----:R-:W-:Y:S01]  /*57a0*/  LOP3.LUT R41, R18, 0x12, RZ, 0xfc, !PT ;  /* 0x0000001212297812 */ /* 0x002fe200078efcff */
[----:B------:R-:W-:Y:S01]  /*57b0*/  IMAD.WIDE R38, R39, 0x2, R28 ;  /* 0x0000000227267825 */ /* 0x000fe200078e021c */
[----:B------:R-:W-:-:S03]  /*57c0*/  PRMT R46, RZ, 0x7610, R46 ;  /* 0x00007610ff2e7816 */ /* 0x000fc6000000002e */
[----:B------:R-:W-:Y:S01]  /*57d0*/  IMAD R41, R41, c[0x0][0x188], RZ ;  /* 0x0000620029297a24 */ /* 0x000fe200078e02ff */
[----:B------:R0:W2:Y:S03]  /*57e0*/  @!P2 LDG.E.U16 R119, [R38.64] ;  /* 0x000000062677a981 */ /* 0x0000a6000c1e1500 */
[----:B------:R-:W-:-:S05]  /*57f0*/  IMAD.WIDE R40, R41, 0x2, R28 ;  /* 0x0000000229287825 */ /* 0x000fca00078e021c */
[----:B------:R1:W2:Y:S01]  /*5800*/  @!P1 LDG.E.U16 R46, [R40.64] ;  /* 0x00000006282e9981 */ /* 0x0002a2000c1e1500 */
[C---:B0-----:R-:W-:Y:S02]  /*5810*/  LOP3.LUT R39, R18.reuse, 0x14, RZ, 0xfc, !PT ;  /* 0x0000001412277812 */ /* 0x041fe400078efcff */
[----:B------:R-:W-:-:S03]  /*5820*/  LOP3.LUT R38, R18, 0x16, RZ, 0xfc, !PT ;  /* 0x0000001612267812 */ /* 0x000fc600078efcff */
[----:B------:R-:W-:Y:S01]  /*5830*/  IMAD R39, R39, c[0x0][0x188], RZ ;  /* 0x0000620027277a24 */ /* 0x000fe200078e02ff */
[----:B------:R-:W-:Y:S02]  /*5840*/  ISETP.GE.AND P1, PT, R38, UR4, PT ;  /* 0x0000000426007c0c */ /* 0x000fe4000bf26270 */
[----:B-1----:R-:W-:Y:S01]  /*5850*/  PRMT R40, RZ, 0x7610, R40 ;  /* 0x00007610ff287816 */ /* 0x002fe20000000028 */
[----:B------:R-:W-:-:S05]  /*5860*/  IMAD.WIDE R38, R39, 0x2, R28 ;  /* 0x0000000227267825 */ /* 0x000fca00078e021c */
[----:B------:R0:W2:Y:S01]  /*5870*/  @!P0 LDG.E.U16 R40, [R38.64] ;  /* 0x0000000626288981 */ /* 0x0000a2000c1e1500 */
[----:B------:R-:W-:Y:S02]  /*5880*/  PRMT R41, RZ, 0x7610, R41 ;  /* 0x00007610ff297816 */ /* 0x000fe40000000029 */
[C---:B0-----:R-:W-:Y:S02]  /*5890*/  LOP3.LUT R39, R18.reuse, 0x16, RZ, 0xfc, !PT ;  /* 0x0000001612277812 */ /* 0x041fe400078efcff */
[----:B------:R-:W-:-:S03]  /*58a0*/  LOP3.LUT R38, R18, 0x1a, RZ, 0xfc, !PT ;  /* 0x0000001a12267812 */ /* 0x000fc600078efcff */
[----:B------:R-:W-:Y:S01]  /*58b0*/  IMAD R39, R39, c[0x0][0x188], RZ ;  /* 0x0000620027277a24 */ /* 0x000fe200078e02ff */
[----:B------:R-:W-:-:S03]  /*58c0*/  ISETP.GE.AND P0, PT, R38, UR4, PT ;  /* 0x0000000426007c0c */ /* 0x000fc6000bf06270 */
        /* <DEDUP_REMOVED lines=71> */
[----:B------:R0:W3:Y:S01]  /*5d40*/  @!P1 LDG.E.U16 R191, [R38.64] ;  /* 0x0000000626bf9981 */ /* 0x0000e2000c1e1500 */
[----:B------:R-:W-:Y:S02]  /*5d50*/  PRMT R125, RZ, 0x7610, R125 ;  /* 0x00007610ff7d7816 */ /* 0x000fe4000000007d */
[C---:B0-----:R-:W-:Y:S02]  /*5d60*/  LOP3.LUT R39, R18.reuse, 0x2e, RZ, 0xfc, !PT ;  /* 0x0000002e12277812 */ /* 0x041fe400078efcff */
[----:B------:R-:W-:-:S03]  /*5d70*/  LOP3.LUT R38, R18, 0x34, RZ, 0xfc, !PT ;  /* 0x0000003412267812 */ /* 0x000fc600078efcff */
[----:B------:R-:W-:Y:S01]  /*5d80*/  IMAD R39, R39, c[0x0][0x188], RZ ;  /* 0x0000620027277a24 */ /* 0x000fe200078e02ff */
[----:B------:R-:W-:-:S03]  /*5d90*/  ISETP.GE.AND P1, PT, R38, UR4, PT ;  /* 0x0000000426007c0c */ /* 0x000fc6000bf26270 */
[----:B------:R-:W-:-:S05]  /*5da0*/  IMAD.WIDE R38, R39, 0x2, R28 ;  /* 0x0000000227267825 */ /* 0x000fca00078e021c */
[----:B------:R0:W4:Y:S01]  /*5db0*/  @!P0 LDG.E.U16 R125, [R38.64] ;  /* 0x00000006267d8981 */ /* 0x000122000c1e1500 */
[----:B------:R-:W-:Y:S02]  /*5dc0*/  PRMT R126, RZ, 0x7610, R126 ;  /* 0x00007610ff7e7816 */ /* 0x000fe4000000007e */
[C---:B0-----:R-:W-:Y:S02]  /*5dd0*/  LOP3.LUT R39, R18.reuse, 0x34, RZ, 0xfc, !PT ;  /* 0x0000003412277812 */ /* 0x041fe400078efcff */
[----:B------:R-:W-:-:S03]  /*5de0*/  LOP3.LUT R38, R18, 0x36, RZ, 0xfc, !PT ;  /* 0x0000003612267812 */ /* 0x000fc600078efcff */
[----:B------:R-:W-:Y:S01]  /*5df0*/  IMAD R39, R39, c[0x0][0x188], RZ ;  /* 0x0000620027277a24 */ /* 0x000fe200078e02ff */
[----:B------:R-:W-:-:S03]  /*5e00*/  ISETP.GE.AND P0, PT, R38, UR4, PT ;  /* 0x0000000426007c0c */ /* 0x000fc6000bf06270 */
[----:B------:R-:W-:-:S05]  /*5e10*/  IMAD.WIDE R38, R39, 0x2, R28 ;  /* 0x0000000227267825 */ /* 0x000fca00078e021c */
[----:B------:R0:W5:Y:S01]  /*5e20*/  @!P1 LDG.E.U16 R126, [R38.64] ;  /* 0x00000006267e9981 */ /* 0x000162000c1e1500 */
        /* <DEDUP_REMOVED lines=15> */
[----:B0-----:R-:W-:-:S05]  /*5f20*/  LOP3.LUT R39, R18, 0x3e, RZ, 0xfc, !PT ;  /* 0x0000003e12277812 */ /* 0x001fca00078efcff */
[----:B------:R-:W-:-:S04]  /*5f30*/  IMAD R39, R39, c[0x0][0x188], RZ ;  /* 0x0000620027277a24 */ /* 0x000fc800078e02ff */
[----:B------:R-:W-:-:S05]  /*5f40*/  IMAD.WIDE R38, R39, 0x2, R28 ;  /* 0x0000000227267825 */ /* 0x000fca00078e021c */
[----:B------:R0:W5:Y:S04]  /*5f50*/  @!P0 LDG.E.U16 R133, [R38.64] ;  /* 0x0000000626858981 */ /* 0x000168000c1e1500 */
[----:B------:R-:W-:Y:S06]  /*5f60*/  BAR.SYNC.DEFER_BLOCKING 0x0 ;  /* 0x0000000000007b1d */ /* 0x000fec0000010000 */
[----:B0-----:R-:W0:Y:S01]  /*5f70*/  S2R R39, SR_TID.X ;  /* 0x0000000000277919 */ /* 0x001e220000002100 */
[----:B------:R-:W-:-:S02]  /*5f80*/  IADD3 R38, P1, R17, R23, RZ ;  /* 0x0000001711267210 */ /* 0x000fc40007f3e0ff */
[----:B------:R-:W-:Y:S02]  /*5f90*/  PRMT R134, RZ, 0x7610, R134 ;  /* 0x00007610ff867816 */ /* 0x000fe40000000086 */
[----:B0-----:R-:W-:-:S04]  /*5fa0*/  LOP3.LUT R39, R39, 0x3f, RZ, 0xc0, !PT ;  /* 0x0000003f27277812 */ /* 0x001fc800078ec0ff */
[----:B------:R-:W-:Y:S01]  /*5fb0*/  ISETP.GE.AND P0, PT, R39, UR4, PT ;  /* 0x0000000427007c0c */ /* 0x000fe2000bf06270 */
[----:B------:R-:W-:Y:S01]  /*5fc0*/  IMAD.X R39, R16, 0x1, R22, P1 ;  /* 0x0000000110277824 */ /* 0x000fe200008e0616 */
[----:B------:R-:W-:-:S11]  /*5fd0*/  PRMT R135, RZ, 0x7610, R135 ;  /* 0x00007610ff877816 */ /* 0x000fd60000000087 */
[----:B------:R0:W5:Y:S02]  /*5fe0*/  @!P0 LDG.E.U16 R134, [R38.64] ;  /* 0x0000000626868981 */ /* 0x000164000c1e1500 */
[----:B0-----:R-:W-:-:S05]  /*5ff0*/  IADD3 R38, P1, R226, R23, RZ ;  /* 0x00000017e2267210 */ /* 0x001fca0007f3e0ff */
[----:B------:R-:W-:-:S05]  /*6000*/  IMAD.X R39, R199, 0x1, R22, P1 ;  /* 0x00000001c7277824 */ /* 0x000fca00008e0616 */
[----:B------:R0:W5:Y:S01]  /*6010*/  @!P0 LDG.E.U16 R135, [R38.64] ;  /* 0x0000000626878981 */ /* 0x000162000c1e1500 */
[----:B------:R-:W-:Y:S02]  /*6020*/  PRMT R182, RZ, 0x7610, R182 ;  /* 0x00007610ffb67816 */ /* 0x000fe400000000b6 */
        /* <DEDUP_REMOVED lines=17> */
[----:B------:R-:W-:Y:S01]  /*6140*/  IMAD.X R39, R168, 0x1, R22, P1 ;  /* 0x00000001a8277824 */ /* 0x000fe200008e0616 */
[----:B--2---:R0:W-:Y:S04]  /*6150*/  STS.U16 [R19+0x4000], R124 ;  /* 0x0040007c13007388 */ /* 0x0041e80000000400 */
[----:B------:R1:W2:Y:S01]  /*6160*/  @!P0 LDG.E.U16 R186, [R38.64] ;  /* 0x0000000626ba8981 */ /* 0x0002a2000c1e1500 */
[----:B0-----:R-:W-:Y:S02]  /*6170*/  PRMT R124, RZ, 0x7610, R124 ;  /* 0x00007610ff7c7816 */ /* 0x001fe4000000007c */
[----:B-1----:R-:W-:-:S05]  /*6180*/  IADD3 R38, P1, R165, R23, RZ ;  /* 0x00000017a5267210 */ /* 0x002fca0007f3e0ff */
[----:B------:R-:W-:Y:S01]  /*6190*/  IMAD.X R39, R164, 0x1, R22, P1 ;  /* 0x00000001a4277824 */ /* 0x000fe200008e0616 */
[----:B---3--:R0:W-:Y:S04]  /*61a0*/  STS.U16 [R19+0x4400], R117 ;  /* 0x0044007513007388 */ /* 0x0081e80000000400 */
[----:B------:R1:W3:Y:S01]  /*61b0*/  @!P0 LDG.E.U16 R124, [R38.64] ;  /* 0x00000006267c8981 */ /* 0x0002e2000c1e1500 */
[----:B0-----:R-:W-:Y:S02]  /*61c0*/  PRMT R117, RZ, 0x7610, R117 ;  /* 0x00007610ff757816 */ /* 0x001fe40000000075 */
[----:B-1----:R-:W-:-:S05]  /*61d0*/  IADD3 R38, P1, R158, R23, RZ ;  /* 0x000000179e267210 */ /* 0x002fca0007f3e0ff */
[----:B------:R-:W-:Y:S01]  /*61e0*/  IMAD.X R39, R157, 0x1, R22, P1 ;  /* 0x000000019d277824 */ /* 0x000fe200008e0616 */
[----:B----4-:R0:W-:Y:S04]  /*61f0*/  STS.U16 [R19+0x4800], R111 ;  /* 0x0048006f13007388 */ /* 0x0101e80000000400 */
[----:B------:R1:W4:Y:S01]  /*6200*/  @!P0 LDG.E.U16 R117, [R38.64] ;  /* 0x0000000626758981 */ /* 0x000322000c1e1500 */
[----:B0-----:R-:W-:Y:S02]  /*6210*/  PRMT R111, RZ, 0x7610, R111 ;  /* 0x00007610ff6f7816 */ /* 0x001fe4000000006f */
[----:B-1----:R-:W-:-:S05]  /*6220*/  IADD3 R38, P1, R204, R23, RZ ;  /* 0x00000017cc267210 */ /* 0x002fca0007f3e0ff */
[----:B------:R-:W-:Y:S01]  /*6230*/  IMAD.X R39, R155, 0x1, R22, P1 ;  /* 0x000000019b277824 */ /* 0x000fe200008e0616 */
[----:B-----5:R0:W-:Y:S04]  /*6240*/  STS.U16 [R19+0x4c00], R44 ;  /* 0x004c002c13007388 */ /* 0x0201e80000000400 */
[----:B------:R1:W5:Y:S01]  /*6250*/  @!P0 LDG.E.U16 R111, [R38.64] ;  /* 0x00000006266f8981 */ /* 0x000362000c1e1500 */
[----:B0-----:R-:W-:Y:S02]  /*6260*/  PRMT R44, RZ, 0x7610, R44 ;  /* 0x00007610ff2c7816 */ /* 0x001fe4000000002c */
[----:B-1----:R-:W-:-:S05]  /*6270*/  IADD3 R38, P1, R236, R23, RZ ;  /* 0x00000017ec267210 */ /* 0x002fca0007f3e0ff */
[----:B------:R-:W-:-:S05]  /*6280*/  IMAD.X R39, R201, 0x1, R22, P1 ;  /* 0x00000001c9277824 */ /* 0x000fca00008e0616 */
[----:B------:R0:W2:Y:S01]  /*6290*/  @!P0 LDG.E.U16 R44, [R38.64] ;  /* 0x00000006262c8981 */ /* 0x0000a2000c1e1500 */
[----:B------:R-:W-:-:S03]  /*62a0*/  PRMT R190, RZ, 0x7610, R190 ;  /* 0x00007610ffbe7816 */ /* 0x000fc600000000be */
[----:B------:R1:W-:Y:S01]  /*62b0*/  STS.U16 [R19+0x5400], R36 ;  /* 0x0054002413007388 */ /* 0x0003e20000000400 */
[----:B0-----:R-:W-:-:S05]  /*62c0*/  IADD3 R38, P1, R147, R23, RZ ;  /* 0x0000001793267210 */ /* 0x001fca0007f3e0ff */
[--C-:B------:R-:W-:Y:S01]  /*62d0*/  IMAD.X R39, R146, 0x1, R22.reuse, P1 ;  /* 0x0000000192277824 */ /* 0x100fe200008e0616 */
[----:B-1----:R-:W-:Y:S01]  /*62e0*/  IADD3 R36, P1, R141, R23, RZ ;  /* 0x000000178d247210 */ /* 0x002fe20007f3e0ff */
[----:B------:R0:W-:Y:S04]  /*62f0*/  STS.U16 [R19+0x5000], R37 ;  /* 0x0050002513007388 */ /* 0x0001e80000000400 */
[----:B------:R1:W2:Y:S01]  /*6300*/  @!P0 LDG.E.U16 R190, [R38.64] ;  /* 0x0000000626be8981 */ /* 0x0002a2000c1e1500 */
[----:B0-----:R-:W-:Y:S01]  /*6310*/  IMAD.X R37, R140, 0x1, R22, P1 ;  /* 0x000000018c257824 */ /* 0x001fe200008e0616 */
[----:B-1----:R-:W-:-:S06]  /*6320*/  PRMT R38, RZ, 0x7610, R38 ;  /* 0x00007610ff267816 */ /* 0x002fcc0000000026 */
[----:B------:R0:W2:Y:S01]  /*6330*/  @!P0 LDG.E.U16 R38, [R36.64] ;  /* 0x0000000624268981 */ /* 0x0000a2000c1e1500 */
[----:B------:R-:W-:Y:S02]  /*6340*/  PRMT R39, RZ, 0x7610, R39 ;  /* 0x00007610ff277816 */ /* 0x000fe40000000027 */
[----:B0-----:R-:W-:-:S05]  /*6350*/  IADD3 R36, P1, R130, R23, RZ ;  /* 0x0000001782247210 */ /* 0x001fca0007f3e0ff */
[----:B------:R-:W-:Y:S01]  /*6360*/  IMAD.X R37, R129, 0x1, R22, P1 ;  /* 0x0000000181257824 */ /* 0x000fe200008e0616 */
[----:B------:R0:W-:Y:S04]  /*6370*/  STS.U16 [R19+0x5800], R43 ;  /* 0x0058002b13007388 */ /* 0x0001e80000000400 */
[----:B------:R1:W2:Y:S01]  /*6380*/  @!P0 LDG.E.U16 R39, [R36.64] ;  /* 0x0000000624278981 */ /* 0x0002a2000c1e1500 */
[----:B0-----:R-:W-:Y:S02]  /*6390*/  PRMT R43, RZ, 0x7610, R43 ;  /* 0x00007610ff2b7816 */ /* 0x001fe4000000002b */
[----:B-1----:R-:W-:-:S05]  /*63a0*/  IADD3 R36, P1, R230, R23, RZ ;  /* 0x00000017e6247210 */ /* 0x002fca0007f3e0ff */
[----:B------:R-:W-:Y:S01]  /*63b0*/  IMAD.X R37, R31, 0x1, R22, P1 ;  /* 0x000000011f257824 */ /* 0x000fe200008e0616 */
[----:B------:R0:W-:Y:S04]  /*63c0*/  STS.U16 [R19+0x5c00], R119 ;  /* 0x005c007713007388 */ /* 0x0001e80000000400 */
[----:B------:R1:W2:Y:S04]  /*63d0*/  @!P0 LDG.E.U16 R43, [R36.64] ;  /* 0x00000006242b8981 */ /* 0x0002a8000c1e1500 */
[----:B------:R1:W-:Y:S01]  /*63e0*/  STS.U16 [R249+0x4500], R34 ;  /* 0x00450022f9007388 */ /* 0x0003e20000000400 */
[----:B0-----:R-:W-:-:S02]  /*63f0*/  PRMT R119, RZ, 0x7610, R119 ;  /* 0x00007610ff777816 */ /* 0x001fc40000000077 */
[----:B-1----:R-:W-:-:S05]  /*6400*/  IADD3 R36, P1, R5, R23, RZ ;  /* 0x0000001705247210 */ /* 0x002fca0007f3e0ff */
[--C-:B------:R-:W-:Y:S01]  /*6410*/  IMAD.X R37, R4, 0x1, R22.reuse, P1 ;  /* 0x0000000104257824 */ /* 0x100fe200008e0616 */
[----:B------:R-:W-:Y:S01]  /*6420*/  IADD3 R34, P1, R12, R23, RZ ;  /* 0x000000170c227210 */ /* 0x000fe20007f3e0ff */
        /* <DEDUP_REMOVED lines=74> */
[----:B---3--:R-:W-:Y:S01]  /*68d0*/  IADD3 R32, P1, R7, R23, RZ ;  /* 0x0000001707207210 */ /* 0x008fe20007f3e0ff */
[----:B------:R0:W-:Y:S04]  /*68e0*/  STS.U16 [R247+0x4300], R33 ;  /* 0x00430021f7007388 */ /* 0x0001e80000000400 */
[----:B------:R1:W3:Y:S01]  /*68f0*/  @!P0 LDG.E.U16 R132, [R34.64] ;  /* 0x0000000622848981 */ /* 0x0002e2000c1e1500 */
[----:B0-----:R-:W-:Y:S01]  /*6900*/  IMAD.X R33, R6, 0x1, R22, P1 ;  /* 0x0000000106217824 */ /* 0x001fe200008e0616 */
[----:B-1----:R-:W-:-:S06]  /*6910*/  PRMT R34, RZ, 0x7610, R34 ;  /* 0x00007610ff227816 */ /* 0x002fcc0000000022 */
[----:B------:R0:W2:Y:S01]  /*6920*/  @!P0 LDG.E.U16 R34, [R32.64] ;  /* 0x0000000620228981 */ /* 0x0000a2000c1e1500 */
[----:B------:R-:W-:Y:S02]  /*6930*/  PRMT R35, RZ, 0x7610, R35 ;  /* 0x00007610ff237816 */ /* 0x000fe40000000023 */
[----:B0-----:R-:W-:-:S05]  /*6940*/  IADD3 R32, P1, R227, R23, RZ ;  /* 0x00000017e3207210 */ /* 0x001fca0007f3e0ff */
[----:B------:R-:W-:Y:S01]  /*6950*/  IMAD.X R33, R13, 0x1, R22, P1 ;  /* 0x000000010d217824 */ /* 0x000fe200008e0616 */
[----:B------:R0:W-:Y:S04]  /*6960*/  STS.U16 [R247+0x4b00], R41 ;  /* 0x004b0029f7007388 */ /* 0x0001e80000000400 */
[----:B------:R1:W3:Y:S01]  /*6970*/  @!P0 LDG.E.U16 R35, [R32.64] ;  /* 0x0000000620238981 */ /* 0x0002e2000c1e1500 */
[----:B0-----:R-:W-:Y:S02]  /*6980*/  PRMT R41, RZ, 0x7610, R41 ;  /* 0x00007610ff297816 */ /* 0x001fe40000000029 */
[----:B-1----:R-:W-:-:S05]  /*6990*/  IADD3 R32, P1, R224, R23, RZ ;  /* 0x00000017e0207210 */ /* 0x002fca0007f3e0ff */
        /* <DEDUP_REMOVED lines=31> */
[----:B------:R0:W-:Y:S04]  /*6b90*/  STS.U16 [R19], R135 ;  /* 0x0000008713007388 */ /* 0x0001e80000000400 */
        /* <DEDUP_REMOVED lines=38> */
[----:B------:R-:W-:Y:S01]  /*6e00*/  IMAD.X R33, R8, 0x1, R22, P1 ;  /* 0x0000000108217824 */ /* 0x000fe200008e0616 */
[----:B--2---:R0:W-:Y:S04]  /*6e10*/  STS.U16 [R19+0x2400], R44 ;  /* 0x0024002c13007388 */ /* 0x0041e80000000400 */
        /* <DEDUP_REMOVED lines=34> */
[----:B------:R-:W-:Y:S04]  /*7040*/  STS.U16 [R19+0x2800], R190 ;  /* 0x002800be13007388 */ /* 0x000fe80000000400 */
[----:B------:R0:W2:Y:S04]  /*7050*/  @!P0 LDG.E.U16 R36, [R32.64] ;  /* 0x0000000620248981 */ /* 0x0000a8000c1e1500 */
[----:B------:R1:W-:Y:S01]  /*7060*/  STS.U16 [R249+0x100], R37 ;  /* 0x00010025f9007388 */ /* 0x0003e20000000400 */
[----:B0-----:R-:W-:-:S02]  /*7070*/  IADD3 R32, P1, R160, R23, RZ ;  /* 0x00000017a0207210 */ /* 0x001fc40007f3e0ff */
[----:B-1----:R-:W-:-:S03]  /*7080*/  PRMT R37, RZ, 0x7610, R37 ;  /* 0x00007610ff257816 */ /* 0x002fc60000000025 */
        /* <DEDUP_REMOVED lines=25> */
[----:B------:R-:W-:-:S05]  /*7220*/  IMAD.X R33, R131, 0x1, R22, P1 ;  /* 0x0000000183217824 */ /* 0x000fca00008e0616 */
        /* <DEDUP_REMOVED lines=14> */
[----:B------:R-:W2:Y:S04]  /*7310*/  @!P0 LDG.E.U16 R40, [R32.64] ;  /* 0x0000000620288981 */ /* 0x000ea8000c1e1500 */
[----:B------:R-:W-:Y:S04]  /*7320*/  STS.U16 [R249+0x1900], R191 ;  /* 0x001900bff9007388 */ /* 0x000fe80000000400 */
[----:B------:R-:W-:Y:S04]  /*7330*/  STS.U16 [R249+0x2500], R47 ;  /* 0x0025002ff9007388 */ /* 0x000fe80000000400 */
[----:B------:R-:W-:Y:S04]  /*7340*/  STS.U16 [R249+0x2900], R109 ;  /* 0x0029006df9007388 */ /* 0x000fe80000000400 */
[----:B------:R-:W-:Y:S04]  /*7350*/  STS.U16 [R249+0x2d00], R118 ;  /* 0x002d0076f9007388 */ /* 0x000fe80000000400 */
[----:B------:R-:W-:Y:S04]  /*7360*/  STS.U16 [R249+0x3100], R126 ;  /* 0x0031007ef9007388 */ /* 0x000fe80000000400 */
[----:B---3--:R-:W-:Y:S04]  /*7370*/  STS.U16 [R249+0x3500], R132 ;  /* 0x00350084f9007388 */ /* 0x008fe80000000400 */
[----:B------:R-:W-:Y:S04]  /*7380*/  STS.U16 [R249+0x3900], R34 ;  /* 0x00390022f9007388 */ /* 0x000fe80000000400 */
        /* <DEDUP_REMOVED lines=10> */
[----:B------:R0:W-:Y:S04]  /*7430*/  STS.U16 [R248+0x2600], R183 ;  /* 0x002600b7f8007388 */ /* 0x0001e80000000400 */
[----:B------:R-:W-:Y:S04]  /*7440*/  STS.U16 [R248+0x2a00], R184 ;  /* 0x002a00b8f8007388 */ /* 0x000fe80000000400 */
[----:B------:R-:W-:Y:S04]  /*7450*/  STS.U16 [R248+0x2e00], R185 ;  /* 0x002e00b9f8007388 */ /* 0x000fe80000000400 */
[----:B----4-:R-:W-:Y:S04]  /*7460*/  STS.U16 [R248+0x3200], R124 ;  /* 0x0032007cf8007388 */ /* 0x010fe80000000400 */
[----:B-----5:R-:W-:Y:S04]  /*7470*/  STS.U16 [R248+0x3600], R117 ;  /* 0x00360075f8007388 */ /* 0x020fe80000000400 */
[----:B--2---:R-:W-:Y:S04]  /*7480*/  STS.U16 [R248+0x3a00], R111 ;  /* 0x003a006ff8007388 */ /* 0x004fe80000000400 */
        /* <DEDUP_REMOVED lines=17> */
[----:B------:R-:W-:Y:S01]  /*75a0*/  BAR.SYNC.DEFER_BLOCKING 0x0 ;  /* 0x0000000000007b1d */ /* 0x000fe20000010000 */
[----:B0-----:R-:W-:-:S02]  /*75b0*/  LOP3.LUT R183, R20, 0x20, RZ, 0x3c, !PT ;  /* 0x0000002014b77812 */ /* 0x001fc400078e3cff */
[C---:B------:R-:W-:Y:S02]  /*75c0*/  LOP3.LUT R182, R20.reuse, 0x40, RZ, 0x3c, !PT ;  /* 0x0000004014b67812 */ /* 0x040fe400078e3cff */
[----:B------:R-:W-:Y:S01]  /*75d0*/  LOP3.LUT R191, R20, 0x60, RZ, 0x3c, !PT ;  /* 0x0000006014bf7812 */ /* 0x000fe200078e3cff */
[----:B------:R-:W-:Y:S04]  /*75e0*/  LDSM.16.MT88.4 R132, [R20+0x4000] ;  /* 0x004000001484783b */ /* 0x000fe80000004200 */
[----:B------:R-:W0:Y:S04]  /*75f0*/  LDSM.16.M88.4 R44, [R21] ;  /* 0x00000000152c783b */ /* 0x000e280000000200 */
[----:B------:R-:W1:Y:S04]  /*7600*/  LDSM.16.M88.4 R40, [R21+0x1000] ;  /* 0x001000001528783b */ /* 0x000e680000000200 */
[----:B------:R-:W2:Y:S04]  /*7610*/  LDSM.16.M88.4 R36, [R21+0x2000] ;  /* 0x002000001524783b */ /* 0x000ea80000000200 */
[----:B------:R-:W3:Y:S04]  /*7620*/  LDSM.16.M88.4 R32, [R21+0x3000] ;  /* 0x003000001520783b */ /* 0x000ee80000000200 */
[----:B------:R-:W4:Y:S04]  /*7630*/  LDSM.16.MT88.4 R124, [R183+0x4000] ;  /* 0x00400000b77c783b */ /* 0x000f280000004200 */
[----:B------:R-:W5:Y:S04]  /*7640*/  LDSM.16.MT88.4 R116, [R182+0x4000] ;  /* 0x00400000b674783b */ /* 0x000f680000004200 */
[----:B------:R-:W3:Y:S01]  /*7650*/  LDSM.16.MT88.4 R108, [R191+0x4000] ;  /* 0x00400000bf6c783b */ /* 0x000ee20000004200 */
[C---:B0-----:R-:W-:Y:S08]  /*7660*/  HMMA.16816.F32 R96, R132.reuse, R44, R96 ;  /* 0x0000002c8460723c */ /* 0x041ff00000001860 */
[C---:B-1----:R-:W-:Y:S08]  /*7670*/  HMMA.16816.F32 R100, R132.reuse, R40, R100 ;  /* 0x000000288464723c */ /* 0x042ff00000001864 */
[C---:B--2---:R-:W-:Y:S08]  /*7680*/  HMMA.16816.F32 R92, R132.reuse, R36, R92 ;  /* 0x00000024845c723c */ /* 0x044ff0000000185c */
[----:B---3--:R-:W-:Y:S01]  /*7690*/  HMMA.16816.F32 R88, R132, R32, R88 ;  /* 0x000000208458723c */ /* 0x008fe20000001858 */
[----:B------:R-:W0:Y:S07]  /*76a0*/  LDSM.16.MT88.4 R132, [R20+0x4800] ;  /* 0x004800001484783b */ /* 0x000e2e0000004200 */
[C---:B----4-:R-:W-:Y:S08]  /*76b0*/  HMMA.16816.F32 R84, R124.reuse, R44, R84 ;  /* 0x0000002c7c54723c */ /* 0x050ff00000001854 */
[C---:B------:R-:W-:Y:S08]  /*76c0*/  HMMA.16816.F32 R80, R124.reuse, R40, R80 ;  /* 0x000000287c50723c */ /* 0x040ff00000001850 */
[C---:B------:R-:W-:Y:S08]  /*76d0*/  HMMA.16816.F32 R76, R124.reuse, R36, R76 ;  /* 0x000000247c4c723c */ /* 0x040ff0000000184c */
[----:B------:R-:W-:Y:S01]  /*76e0*/  HMMA.16816.F32 R72, R124, R32, R72 ;  /* 0x000000207c48723c */ /* 0x000fe20000001848 */
[----:B------:R-:W1:Y:S07]  /*76f0*/  LDSM.16.MT88.4 R124, [R183+0x4800] ;  /* 0x00480000b77c783b */ /* 0x000e6e0000004200 */
[C---:B-----5:R-:W-:Y:S08]  /*7700*/  HMMA.16816.F32 R68, R116.reuse, R44, R68 ;  /* 0x0000002c7444723c */ /* 0x060ff00000001844 */
[C---:B------:R-:W-:Y:S08]  /*7710*/  HMMA.16816.F32 R52, R116.reuse, R40, R52 ;  /* 0x000000287434723c */ /* 0x040ff00000001834 */
[C---:B------:R-:W-:Y:S08]  /*7720*/  HMMA.16816.F32 R48, R116.reuse, R36, R48 ;  /* 0x000000247430723c */ /* 0x040ff00000001830 */
[----:B------:R-:W-:Y:S01]  /*7730*/  HMMA.16816.F32 R56, R116, R32, R56 ;  /* 0x000000207438723c */ /* 0x000fe20000001838 */
[----:B------:R-:W2:Y:S07]  /*7740*/  LDSM.16.MT88.4 R116, [R182+0x4800] ;  /* 0x00480000b674783b */ /* 0x000eae0000004200 */
[C---:B------:R-:W-:Y:S08]  /*7750*/  HMMA.16816.F32 R60, R108.reuse, R44, R60 ;  /* 0x0000002c6c3c723c */ /* 0x040ff0000000183c */
[C---:B------:R-:W-:Y:S08]  /*7760*/  HMMA.16816.F32 R64, R108.reuse, R40, R64 ;  /* 0x000000286c40723c */ /* 0x040ff00000001840 */
[C---:B------:R-:W-:Y:S08]  /*7770*/  HMMA.16816.F32 R104, R108.reuse, R36, R104 ;  /* 0x000000246c68723c */ /* 0x040ff00000001868 */
[----:B------:R-:W-:Y:S01]  /*7780*/  HMMA.16816.F32 R112, R108, R32, R112 ;  /* 0x000000206c70723c */ /* 0x000fe20000001870 */
[----:B------:R-:W3:Y:S07]  /*7790*/  LDSM.16.MT88.4 R108, [R191+0x4800] ;  /* 0x00480000bf6c783b */ /* 0x000eee0000004200 */
[C---:B0-----:R-:W-:Y:S08]  /*77a0*/  HMMA.16816.F32 R96, R132.reuse, R46, R96 ;  /* 0x0000002e8460723c */ /* 0x041ff00000001860 */
[C---:B------:R-:W-:Y:S08]  /*77b0*/  HMMA.16816.F32 R100, R132.reuse, R42, R100 ;  /* 0x0000002a8464723c */ /* 0x040ff00000001864 */
[----:B------:R-:W-:Y:S08]  /*77c0*/  HMMA.16816.F32 R92, R132, R38, R92 ;  /* 0x00000026845c723c */ /* 0x000ff0000000185c */
[C---:B-1----:R-:W-:Y:S08]  /*77d0*/  HMMA.16816.F32 R84, R124.reuse, R46, R84 ;  /* 0x0000002e7c54723c */ /* 0x042ff00000001854 */
[C---:B------:R-:W-:Y:S08]  /*77e0*/  HMMA.16816.F32 R80, R124.reuse, R42, R80 ;  /* 0x0000002a7c50723c */ /* 0x040ff00000001850 */
[----:B------:R-:W-:Y:S08]  /*77f0*/  HMMA.16816.F32 R76, R124, R38, R76 ;  /* 0x000000267c4c723c */ /* 0x000ff0000000184c */
[C---:B--2---:R-:W-:Y:S08]  /*7800*/  HMMA.16816.F32 R68, R116.reuse, R46, R68 ;  /* 0x0000002e7444723c */ /* 0x044ff00000001844 */
[C---:B------:R-:W-:Y:S08]  /*7810*/  HMMA.16816.F32 R52, R116.reuse, R42, R52 ;  /* 0x0000002a7434723c */ /* 0x040ff00000001834 */
[----:B------:R-:W-:Y:S08]  /*7820*/  HMMA.16816.F32 R48, R116, R38, R48 ;  /* 0x000000267430723c */ /* 0x000ff00000001830 */
[C---:B---3--:R-:W-:Y:S01]  /*7830*/  HMMA.16816.F32 R44, R108.reuse, R46, R60 ;  /* 0x0000002e6c2c723c */ /* 0x048fe2000000183c */
[----:B------:R-:W-:Y:S07]  /*7840*/  LDSM.16.M88.4 R60, [R25] ;  /* 0x00000000193c783b */ /* 0x000fee0000000200 */
[C---:B------:R-:W-:Y:S01]  /*7850*/  HMMA.16816.F32 R40, R108.reuse, R42, R64 ;  /* 0x0000002a6c28723c */ /* 0x040fe20000001840 */
[----:B------:R-:W-:Y:S07]  /*7860*/  LDSM.16.M88.4 R64, [R25+0x1000] ;  /* 0x001000001940783b */ /* 0x000fee0000000200 */
[----:B------:R-:W-:Y:S01]  /*7870*/  HMMA.16816.F32 R36, R108, R38, R104 ;  /* 0x000000266c24723c */ /* 0x000fe20000001868 */
[----:B------:R-:W-:Y:S01]  /*7880*/  IMAD.MOV.U32 R24, RZ, RZ, c[0x0][0x18c] ;  /* 0x00006300ff187624 */ /* 0x000fe200078e00ff */
[----:B------:R-:W-:Y:S06]  /*7890*/  LDSM.16.M88.4 R104, [R25+0x2000] ;  /* 0x002000001968783b */ /* 0x000fec0000000200 */
[-C--:B------:R-:W-:Y:S01]  /*78a0*/  HMMA.16816.F32 R88, R132, R34.reuse, R88 ;  /* 0x000000228458723c */ /* 0x080fe20000001858 */
[----:B------:R-:W0:Y:S07]  /*78b0*/  LDSM.16.MT88.4 R132, [R20+0x5000] ;  /* 0x005000001484783b */ /* 0x000e2e0000004200 */
[-C--:B------:R-:W-:Y:S01]  /*78c0*/  HMMA.16816.F32 R72, R124, R34.reuse, R72 ;  /* 0x000000227c48723c */ /* 0x080fe20000001848 */
[----:B------:R-:W1:Y:S07]  /*78d0*/  LDSM.16.MT88.4 R124, [R183+0x5000] ;  /* 0x00500000b77c783b */ /* 0x000e6e0000004200 */
[-C--:B------:R-:W-:Y:S01]  /*78e0*/  HMMA.16816.F32 R56, R116, R34.reuse, R56 ;  /* 0x000000227438723c */ /* 0x080fe20000001838 */
[----:B------:R-:W2:Y:S07]  /*78f0*/  LDSM.16.MT88.4 R116, [R182+0x5000] ;  /* 0x00500000b674783b */ /* 0x000eae0000004200 */
[----:B------:R-:W-:Y:S01]  /*7900*/  HMMA.16816.F32 R108, R108, R34, R112 ;  /* 0x000000226c6c723c */ /* 0x000fe20000001870 */
[----:B------:R-:W3:Y:S01]  /*7910*/  LDSM.16.MT88.4 R32, [R191+0x5000] ;  /* 0x00500000bf20783b */ /* 0x000ee20000004200 */
[----:B------:R-:W-:-:S03]  /*7920*/  IMAD.SHL.U32 R24, R24, 0x40, RZ ;  /* 0x0000004018187824 */ /* 0x000fc600078e00ff */
[----:B------:R-:W4:Y:S03]  /*7930*/  LDSM.16.M88.4 R112, [R25+0x3000] ;  /* 0x003000001970783b */ /* 0x000f260000000200 */
[-C--:B0-----:R-:W-:Y:S08]  /*7940*/  HMMA.16816.F32 R96, R132, R60.reuse, R96 ;  /* 0x0000003c8460723c */ /* 0x081ff00000001860 */
[-C--:B-1----:R-:W-:Y:S08]  /*7950*/  HMMA.16816.F32 R84, R124, R60.reuse, R84 ;  /* 0x0000003c7c54723c */ /* 0x082ff00000001854 */
[-C--:B--2---:R-:W-:Y:S08]  /*7960*/  HMMA.16816.F32 R68, R116, R60.reuse, R68 ;  /* 0x0000003c7444723c */ /* 0x084ff00000001844 */
[----:B---3--:R-:W-:Y:S07]  /*7970*/  HMMA.16816.F32 R44, R32, R60, R44 ;  /* 0x0000003c202c723c */ /* 0x008fee000000182c */
[----:B------:R-:W-:-:S02]  /*7980*/  IMAD.MOV.U32 R60, RZ, RZ, R17 ;  /* 0x000000ffff3c7224 */ /* 0x000fc400078e0011 */
[----:B------:R-:W-:Y:S01]  /*7990*/  IMAD.MOV.U32 R61, RZ, RZ, R16 ;  /* 0x000000ffff3d7224 */ /* 0x000fe200078e0010 */
[----:B------:R-:W-:Y:S03]  /*79a0*/  HMMA.16816.F32 R100, R132, R64, R100 ;  /* 0x000000408464723c */ /* 0x000fe60000001864 */
[----:B------:R-:W-:-:S05]  /*79b0*/  IMAD.WIDE R60, R24, 0x2, R60 ;  /* 0x00000002183c7825 */ /* 0x000fca00078e023c */
[----:B------:R-:W-:Y:S01]  /*79c0*/  HMMA.16816.F32 R80, R124, R64, R80 ;  /* 0x000000407c50723c */ /* 0x000fe20000001850 */
[----:B------:R-:W-:Y:S02]  /*79d0*/  IMAD.MOV.U32 R17, RZ, RZ, R60 ;  /* 0x000000ffff117224 */ /* 0x000fe400078e003c */
[----:B------:R-:W-:-:S05]  /*79e0*/  IMAD.MOV.U32 R16, RZ, RZ, R61 ;  /* 0x000000ffff107224 */ /* 0x000fca00078e003d */
[----:B------:R-:W-:Y:S01]  /*79f0*/  HMMA.16816.F32 R52, R116, R64, R52 ;  /* 0x000000407434723c */ /* 0x000fe20000001834 */
[----:B------:R-:W-:-:S07]  /*7a00*/  IMAD.MOV.U32 R60, RZ, RZ, R12 ;  /* 0x000000ffff3c7224 */ /* 0x000fce00078e000c */
[----:B------:R-:W-:Y:S01]  /*7a10*/  HMMA.16816.F32 R40, R32, R64, R40 ;  /* 0x000000402028723c */ /* 0x000fe20000001828 */
[----:B------:R-:W-:-:S06]  /*7a20*/  IMAD.MOV.U32 R61, RZ, RZ, R11 ;  /* 0x000000ffff3d7224 */ /* 0x000fcc00078e000b */
[----:B------:R-:W-:Y:S02]  /*7a30*/  IMAD.MOV.U32 R64, RZ, RZ, R15 ;  /* 0x000000ffff407224 */ /* 0x000fe400078e000f */
[----:B------:R-:W-:-:S04]  /*7a40*/  IMAD.MOV.U32 R65, RZ, RZ, R14 ;  /* 0x000000ffff417224 */ /* 0x000fc800078e000e */
[----:B------:R-:W-:-:S04]  /*7a50*/  IMAD.WIDE R64, R24, 0x2, R64 ;  /* 0x0000000218407825 */ /* 0x000fc800078e0240 */
[----:B------:R-:W-:Y:S02]  /*7a60*/  IMAD.MOV.U32 R15, RZ, RZ, R64 ;  /* 0x000000ffff0f7224 */ /* 0x000fe400078e0040 */
[----:B------:R-:W-:Y:S02]  /*7a70*/  IMAD.MOV.U32 R14, RZ, RZ, R65 ;  /* 0x000000ffff0e7224 */ /* 0x000fe400078e0041 */
[----:B------:R-:W-:-:S04]  /*7a80*/  IMAD.WIDE R60, R24, 0x2, R60 ;  /* 0x00000002183c7825 */ /* 0x000fc800078e023c */
[----:B------:R-:W-:Y:S02]  /*7a90*/  IMAD.MOV.U32 R64, RZ, RZ, R10 ;  /* 0x000000ffff407224 */ /* 0x000fe400078e000a */
[----:B------:R-:W-:Y:S02]  /*7aa0*/  IMAD.MOV.U32 R65, RZ, RZ, R9 ;  /* 0x000000ffff417224 */ /* 0x000fe400078e0009 */
[----:B------:R-:W-:Y:S02]  /*7ab0*/  IMAD.MOV.U32 R12, RZ, RZ, R60 ;  /* 0x000000ffff0c7224 */ /* 0x000fe400078e003c */
[----:B------:R-:W-:-:S04]  /*7ac0*/  IMAD.WIDE R64, R24, 0x2, R64 ;  /* 0x0000000218407825 */ /* 0x000fc800078e0240 */
[----:B------:R-:W-:Y:S02]  /*7ad0*/  IMAD.MOV.U32 R11, RZ, RZ, R61 ;  /* 0x000000ffff0b7224 */ /* 0x000fe400078e003d */
[----:B------:R-:W-:Y:S02]  /*7ae0*/  IMAD.MOV.U32 R60, RZ, RZ, R7 ;  /* 0x000000ffff3c7224 */ /* 0x000fe400078e0007 */
[----:B------:R-:W-:Y:S02]  /*7af0*/  IMAD.MOV.U32 R61, RZ, RZ, R6 ;  /* 0x000000ffff3d7224 */ /* 0x000fe400078e0006 */
        /* <DEDUP_REMOVED lines=29> */
[----:B------:R-:W-:Y:S01]  /*7cd0*/  IMAD.MOV.U32 R61, RZ, RZ, R129 ;  /* 0x000000ffff3d7224 */ /* 0x000fe200078e0081 */
[----:B------:R-:W-:Y:S01]  /*7ce0*/  HMMA.16816.F32 R48, R116, R104, R48 ;  /* 0x000000687430723c */ /* 0x000fe20000001830 */
[----:B------:R-:W-:Y:S02]  /*7cf0*/  IMAD.MOV.U32 R123, RZ, RZ, R64 ;  /* 0x000000ffff7b7224 */ /* 0x000fe400078e0040 */
[----:B------:R-:W-:Y:S02]  /*7d00*/  IMAD.MOV.U32 R122, RZ, RZ, R65 ;  /* 0x000000ffff7a7224 */ /* 0x000fe400078e0041 */
[----:B------:R-:W-:-:S03]  /*7d10*/  IMAD.WIDE R60, R24, 0x2, R60 ;  /* 0x00000002183c7825 */ /* 0x000fc600078e023c */
[----:B----4-:R-:W-:Y:S01]  /*7d20*/  HMMA.16816.F32 R56, R116, R112, R56 ;  /* 0x000000707438723c */ /* 0x010fe20000001838 */
[----:B------:R-:W-:Y:S02]  /*7d30*/  IMAD.MOV.U32 R64, RZ, RZ, R136 ;  /* 0x000000ffff407224 */ /* 0x000fe400078e0088 */
[----:B------:R-:W-:-:S04]  /*7d40*/  IMAD.MOV.U32 R65, RZ, RZ, R131 ;  /* 0x000000ffff417224 */ /* 0x000fc800078e0083 */
[----:B------:R-:W-:Y:S02]  /*7d50*/  IMAD.MOV.U32 R116, RZ, RZ, R227 ;  /* 0x000000ffff747224 */ /* 0x000fe400078e00e3 */
[----:B------:R-:W-:Y:S02]  /*7d60*/  IMAD.MOV.U32 R117, RZ, RZ, R13 ;  /* 0x000000ffff757224 */ /* 0x000fe400078e000d */
[----:B------:R-:W-:-:S04]  /*7d70*/  IMAD.WIDE R64, R24, 0x2, R64 ;  /* 0x0000000218407825 */ /* 0x000fc800078e0240 */
        /* <DEDUP_REMOVED lines=8> */
[----:B------:R-:W-:-:S02]  /*7e00*/  IMAD.MOV.U32 R13, RZ, RZ, R117 ;  /* 0x000000ffff0d7224 */ /* 0x000fc400078e0075 */
[----:B------:R-:W-:-:S04]  /*7e10*/  IMAD.WIDE R60, R24, 0x2, R60 ;  /* 0x00000002183c7825 */ /* 0x000fc800078e023c */
[----:B------:R-:W-:Y:S02]  /*7e20*/  IMAD.MOV.U32 R64, RZ, RZ, R141 ;  /* 0x000000ffff407224 */ /* 0x000fe400078e008d */
[----:B------:R-:W-:Y:S02]  /*7e30*/  IMAD.MOV.U32 R65, RZ, RZ, R140 ;  /* 0x000000ffff417224 */ /* 0x000fe400078e008c */
        /* <DEDUP_REMOVED lines=24> */
[----:B------:R-:W-:Y:S01]  /*7fc0*/  IMAD.MOV.U32 R145, RZ, RZ, R65 ;  /* 0x000000ffff917224 */ /* 0x000fe200078e0041 */
[----:B------:R-:W-:Y:S01]  /*7fd0*/  HMMA.16816.F32 R36, R32, R104, R36 ;  /* 0x000000682024723c */ /* 0x000fe20000001824 */
[----:B------:R-:W-:Y:S02]  /*7fe0*/  IMAD.MOV.U32 R229, RZ, RZ, R116 ;  /* 0x000000ffffe57224 */ /* 0x000fe400078e0074 */
[----:B------:R-:W-:-:S02]  /*7ff0*/  IMAD.MOV.U32 R3, RZ, RZ, R117 ;  /* 0x000000ffff037224 */ /* 0x000fc400078e0075 */
[----:B------:R-:W-:-:S03]  /*8000*/  IMAD.WIDE R60, R24, 0x2, R60 ;  /* 0x00000002183c7825 */ /* 0x000fc600078e023c */
[----:B------:R-:W-:Y:S01]  /*8010*/  HMMA.16816.F32 R108, R32, R112, R108 ;  /* 0x00000070206c723c */ /* 0x000fe2000000186c */
[----:B------:R-:W-:Y:S01]  /*8020*/  IMAD.MOV.U32 R64, RZ, RZ, R235 ;  /* 0x000000ffff407224 */ /* 0x000fe200078e00eb */
[----:B------:R-:W0:Y:S01]  /*8030*/  LDSM.16.MT88.4 R32, [R20+0x5800] ;  /* 0x005800001420783b */ /* 0x000e220000004200 */
        /* <DEDUP_REMOVED lines=21> */
[----:B------:R-:W-:-:S04]  /*8190*/  IMAD.WIDE R116, R24, 0x2, R116 ;  /* 0x0000000218747825 */ /* 0x000fc800078e0274 */
[----:B------:R-:W-:Y:S02]  /*81a0*/  IMAD.MOV.U32 R60, RZ, RZ, R237 ;  /* 0x000000ffff3c7224 */ /* 0x000fe400078e00ed */
[----:B------:R-:W-:Y:S01]  /*81b0*/  IMAD.MOV.U32 R61, RZ, RZ, R203 ;  /* 0x000000ffff3d7224 */ /* 0x000fe200078e00cb */
[C---:B------:R-:W-:Y:S01]  /*81c0*/  HMMA.16816.F32 R92, R132.reuse, R104, R92 ;  /* 0x00000068845c723c */ /* 0x040fe2000000185c */
[----:B------:R-:W-:Y:S02]  /*81d0*/  IMAD.MOV.U32 R150, RZ, RZ, R64 ;  /* 0x000000ffff967224 */ /* 0x000fe400078e0040 */
[----:B------:R-:W-:Y:S02]  /*81e0*/  IMAD.MOV.U32 R149, RZ, RZ, R65 ;  /* 0x000000ffff957224 */ /* 0x000fe400078e0041 */
[----:B------:R-:W-:Y:S02]  /*81f0*/  IMAD.MOV.U32 R231, RZ, RZ, R116 ;  /* 0x000000ffffe77224 */ /* 0x000fe400078e0074 */
[----:B------:R-:W-:Y:S01]  /*8200*/  IMAD.MOV.U32 R128, RZ, RZ, R117 ;  /* 0x000000ffff807224 */ /* 0x000fe200078e0075 */
[----:B------:R-:W-:Y:S01]  /*8210*/  HMMA.16816.F32 R88, R132, R112, R88 ;  /* 0x000000708458723c */ /* 0x000fe20000001858 */
[----:B------:R-:W-:-:S02]  /*8220*/  IMAD.MOV.U32 R64, RZ, RZ, R153 ;  /* 0x000000ffff407224 */ /* 0x000fc400078e0099 */
        /* <DEDUP_REMOVED lines=30> */
[----:B------:R-:W-:Y:S01]  /*8410*/  IMAD.MOV.U32 R60, RZ, RZ, R239 ;  /* 0x000000ffff3c7224 */ /* 0x000fe200078e00ef */
[----:B------:R-:W1:Y:S01]  /*8420*/  LDSM.16.MT88.4 R116, [R183+0x5800] ;  /* 0x00580000b774783b */ /* 0x000e620000004200 */
[----:B------:R-:W-:Y:S01]  /*8430*/  IMAD.MOV.U32 R61, RZ, RZ, R207 ;  /* 0x000000ffff3d7224 */ /* 0x000fe200078e00cf */
[----:B0-----:R-:W-:Y:S03]  /*8440*/  HMMA.16816.F32 R96, R32, R62, R96 ;  /* 0x0000003e2060723c */ /* 0x001fe60000001860 */
[----:B------:R-:W-:-:S05]  /*8450*/  IMAD.WIDE R60, R24, 0x2, R60 ;  /* 0x00000002183c7825 */ /* 0x000fca00078e023c */
[----:B------:R-:W-:Y:S01]  /*8460*/  HMMA.16816.F32 R100, R32, R66, R100 ;  /* 0x000000422064723c */ /* 0x000fe20000001864 */
[----:B------:R-:W-:Y:S02]  /*8470*/  IMAD.MOV.U32 R239, RZ, RZ, R60 ;  /* 0x000000ffffef7224 */ /* 0x000fe400078e003c */
[----:B------:R-:W-:-:S05]  /*8480*/  IMAD.MOV.U32 R207, RZ, RZ, R61 ;  /* 0x000000ffffcf7224 */ /* 0x000fca00078e003d */
[----:B------:R-:W-:Y:S01]  /*8490*/  HMMA.16816.F32 R92, R32, R106, R92 ;  /* 0x0000006a205c723c */ /* 0x000fe2000000185c */
[----:B------:R-:W-:Y:S02]  /*84a0*/  IMAD.MOV.U32 R60, RZ, RZ, R160 ;  /* 0x000000ffff3c7224 */ /* 0x000fe400078e00a0 */
[----:B------:R-:W-:-:S05]  /*84b0*/  IMAD.MOV.U32 R61, RZ, RZ, R159 ;  /* 0x000000ffff3d7224 */ /* 0x000fca00078e009f */
[----:B------:R-:W-:Y:S01]  /*84c0*/  HMMA.16816.F32 R88, R32, R114, R88 ;  /* 0x000000722058723c */ /* 0x000fe20000001858 */
[----:B------:R-:W0:Y:S01]  /*84d0*/  LDSM.16.MT88.4 R32, [R182+0x5800] ;  /* 0x00580000b620783b */ /* 0x000e220000004200 */
[----:B------:R-:W-:Y:S02]  /*84e0*/  IMAD.MOV.U32 R206, RZ, RZ, R64 ;  /* 0x000000ffffce7224 */ /* 0x000fe400078e0040 */
[----:B------:R-:W-:Y:S02]  /*84f0*/  IMAD.MOV.U32 R156, RZ, RZ, R65 ;  /* 0x000000ffff9c7224 */ /* 0x000fe400078e0041 */
[----:B------:R-:W-:Y:S02]  /*8500*/  IMAD.MOV.U32 R64, RZ, RZ, R158 ;  /* 0x000000ffff407224 */ /* 0x000fe400078e009e */
[----:B------:R-:W-:Y:S02]  /*8510*/  IMAD.MOV.U32 R65, RZ, RZ, R157 ;  /* 0x000000ffff417224 */ /* 0x000fe400078e009d */
[C---:B------:R-:W-:Y:S01]  /*8520*/  IMAD.WIDE R60, R24.reuse, 0x2, R60 ;  /* 0x00000002183c7825 */ /* 0x040fe200078e023c */
[----:B------:R-:W-:Y:S03]  /*8530*/  HMMA.16816.F32 R76, R124, R104, R76 ;  /* 0x000000687c4c723c */ /* 0x000fe6000000184c */
[----:B------:R-:W-:-:S04]  /*8540*/  IMAD.WIDE R64, R24, 0x2, R64 ;  /* 0x0000000218407825 */ /* 0x000fc800078e0240 */
[----:B------:R-:W-:Y:S01]  /*8550*/  IMAD.MOV.U32 R160, RZ, RZ, R60 ;  /* 0x000000ffffa07224 */ /* 0x000fe200078e003c */
[----:B------:R-:W-:Y:S01]  /*8560*/  HMMA.16816.F32 R72, R124, R112, R72 ;  /* 0x000000707c48723c */ /* 0x000fe20000001848 */
        /* <DEDUP_REMOVED lines=19> */
[----:B------:R-:W-:-:S04]  /*86a0*/  IMAD.WIDE R60, R24, 0x2, R60 ;  /* 0x00000002183c7825 */ /* 0x000fc800078e023c */
[----:B------:R-:W-:Y:S01]  /*86b0*/  IMAD.MOV.U32 R105, RZ, RZ, R151 ;  /* 0x000000ffff697224 */ /* 0x000fe200078e0097 */
[----:B-1----:R-:W-:Y:S01]  /*86c0*/  HMMA.16816.F32 R84, R116, R62, R84 ;  /* 0x0000003e7454723c */ /* 0x002fe20000001854 */
[----:B------:R-:W-:Y:S02]  /*86d0*/  IMAD.MOV.U32 R240, RZ, RZ, R60 ;  /* 0x000000fffff07224 */ /* 0x000fe400078e003c */
[----:B------:R-:W-:Y:S02]  /*86e0*/  IMAD.MOV.U32 R211, RZ, RZ, R61 ;  /* 0x000000ffffd37224 */ /* 0x000fe400078e003d */
[----:B------:R-:W-:-:S03]  /*86f0*/  IMAD.WIDE R104, R24, 0x2, R104 ;  /* 0x0000000218687825 */ /* 0x000fc600078e0268 */
[----:B------:R-:W-:Y:S01]  /*8700*/  HMMA.16816.F32 R80, R116, R66, R80 ;  /* 0x000000427450723c */ /* 0x000fe20000001850 */
[----:B------:R-:W-:Y:S02]  /*8710*/  IMAD.MOV.U32 R60, RZ, RZ, R241 ;  /* 0x000000ffff3c7224 */ /* 0x000fe400078e00f1 */
[----:B------:R-:W-:Y:S02]  /*8720*/  IMAD.MOV.U32 R61, RZ, RZ, R213 ;  /* 0x000000ffff3d7224 */ /* 0x000fe400078e00d5 */
[----:B------:R-:W-:-:S03]  /*8730*/  IMAD.MOV.U32 R210, RZ, RZ, R64 ;  /* 0x000000ffffd27224 */ /* 0x000fc600078e0040 */
[----:B------:R-:W-:Y:S01]  /*8740*/  HMMA.16816.F32 R76, R116, R106, R76 ;  /* 0x0000006a744c723c */ /* 0x000fe2000000184c */
[----:B------:R-:W-:Y:S02]  /*8750*/  IMAD.MOV.U32 R167, RZ, RZ, R65 ;  /* 0x000000ffffa77224 */ /* 0x000fe400078e0041 */
[----:B------:R-:W-:-:S05]  /*8760*/  IMAD.MOV.U32 R200, RZ, RZ, R104 ;  /* 0x000000ffffc87224 */ /* 0x000fca00078e0068 */
[----:B------:R-:W-:Y:S01]  /*8770*/  HMMA.16816.F32 R72, R116, R114, R72 ;  /* 0x000000727448723c */ /* 0x000fe20000001848 */
[----:B------:R-:W1:Y:S01]  /*8780*/  LDSM.16.MT88.4 R116, [R191+0x5800] ;  /* 0x00580000bf74783b */ /* 0x000e620000004200 */
[----:B------:R-:W-:Y:S02]  /*8790*/  IMAD.MOV.U32 R151, RZ, RZ, R105 ;  /* 0x000000ffff977224 */ /* 0x000fe400078e0069 */
[----:B------:R-:W-:Y:S02]  /*87a0*/  IMAD.MOV.U32 R64, RZ, RZ, R212 ;  /* 0x000000ffff407224 */ /* 0x000fe400078e00d4 */
[----:B------:R-:W-:Y:S02]  /*87b0*/  IMAD.MOV.U32 R65, RZ, RZ, R168 ;  /* 0x000000ffff417224 */ /* 0x000fe400078e00a8 */
[----:B------:R-:W-:Y:S01]  /*87c0*/  IMAD.WIDE R60, R24, 0x2, R60 ;  /* 0x00000002183c7825 */ /* 0x000fe200078e023c */
[----:B0-----:R-:W-:Y:S03]  /*87d0*/  HMMA.16816.F32 R68, R32, R62, R68 ;  /* 0x0000003e2044723c */ /* 0x001fe60000001844 */
[----:B------:R-:W-:-:S02]  /*87e0*/  IMAD.MOV.U32 R104, RZ, RZ, R202 ;  /* 0x000000ffff687224 */ /* 0x000fc400078e00ca */
[----:B------:R-:W-:-:S03]  /*87f0*/  IMAD.MOV.U32 R105, RZ, RZ, R154 ;  /* 0x000000ffff697224 */ /* 0x000fc600078e009a */
[----:B------:R-:W-:Y:S01]  /*8800*/  HMMA.16816.F32 R52, R32, R66, R52 ;  /* 0x000000422034723c */ /* 0x000fe20000001834 */
[----:B------:R-:W-:-:S04]  /*8810*/  IMAD.WIDE R64, R24, 0x2, R64 ;  /* 0x0000000218407825 */ /* 0x000fc800078e0240 */
[----:B------:R-:W-:-:S03]  /*8820*/  IMAD.MOV.U32 R241, RZ, RZ, R60 ;  /* 0x000000fffff17224 */ /* 0x000fc600078e003c */
[----:B------:R-:W-:Y:S01]  /*8830*/  HMMA.16816.F32 R48, R32, R106, R48 ;  /* 0x0000006a2030723c */ /* 0x000fe20000001830 */
[----:B------:R-:W-:Y:S02]  /*8840*/  IMAD.MOV.U32 R213, RZ, RZ, R61 ;  /* 0x000000ffffd57224 */ /* 0x000fe400078e003d */
[----:B------:R-:W-:-:S05]  /*8850*/  IMAD.WIDE R104, R24, 0x2, R104 ;  /* 0x0000000218687825 */ /* 0x000fca00078e0268 */
[----:B------:R-:W-:Y:S01]  /*8860*/  HMMA.16816.F32 R56, R32, R114, R56 ;  /* 0x000000722038723c */ /* 0x000fe20000001838 */
[----:B------:R-:W-:Y:S02]  /*8870*/  IMAD.MOV.U32 R60, RZ, RZ, R214 ;  /* 0x000000ffff3c7224 */ /* 0x000fe400078e00d6 */
[----:B------:R-:W-:-:S04]  /*8880*/  IMAD.MOV.U32 R61, RZ, RZ, R169 ;  /* 0x000000ffff3d7224 */ /* 0x000fc800078e00a9 */
[----:B------:R-:W-:Y:S02]  /*8890*/  IMAD.MOV.U32 R34, RZ, RZ, R176 ;  /* 0x000000ffff227224 */ /* 0x000fe400078e00b0 */
[----:B------:R-:W-:Y:S02]  /*88a0*/  IMAD.MOV.U32 R35, RZ, RZ, R175 ;  /* 0x000000ffff237224 */ /* 0x000fe400078e00af */
        /* <DEDUP_REMOVED lines=17> */
[----:B------:R-:W-:Y:S02]  /*89c0*/  IMAD.MOV.U32 R34, RZ, RZ, R179 ;  /* 0x000000ffff227224 */ /* 0x000fe400078e00b3 */
[----:B------:R-:W-:Y:S02]  /*89d0*/  IMAD.MOV.U32 R35, RZ, RZ, R178 ;  /* 0x000000ffff237224 */ /* 0x000fe400078e00b2 */
[----:B------:R-:W-:Y:S02]  /*89e0*/  IMAD.MOV.U32 R32, RZ, RZ, R244 ;  /* 0x000000ffff207224 */ /* 0x000fe400078e00f4 */
[----:B------:R-:W-:-:S02]  /*89f0*/  IMAD.MOV.U32 R33, RZ, RZ, R220 ;  /* 0x000000ffff217224 */ /* 0x000fc400078e00dc */
[----:B------:R-:W-:-:S04]  /*8a00*/  IMAD.WIDE R104, R24, 0x2, R104 ;  /* 0x0000000218687825 */ /* 0x000fc800078e0268 */
[----:B------:R-:W-:-:S04]  /*8a10*/  IMAD.WIDE R60, R24, 0x2, R60 ;  /* 0x00000002183c7825 */ /* 0x000fc800078e023c */
        /* <DEDUP_REMOVED lines=18> */
[----:B------:R-:W-:-:S04]  /*8b40*/  IMAD.WIDE R104, R24, 0x2, R104 ;  /* 0x0000000218687825 */ /* 0x000fc800078e0268 */
[----:B------:R-:W-:Y:S01]  /*8b50*/  IMAD.WIDE R60, R24, 0x2, R60 ;  /* 0x00000002183c7825 */ /* 0x000fe200078e023c */
[----:B------:R-:W-:-:S03]  /*8b60*/  IADD3 R26, R26, -0x1, RZ ;  /* 0xffffffff1a1a7810 */ /* 0x000fc60007ffe0ff */
        /* <DEDUP_REMOVED lines=21> */
[----:B------:R-:W-:Y:S01]  /*8cc0*/  IMAD.MOV.U32 R33, RZ, RZ, R195 ;  /* 0x000000ffff217224 */ /* 0x000fe200078e00c3 */
[----:B------:R-:W-:Y:S01]  /*8cd0*/  ISETP.NE.U32.AND P0, PT, R26, RZ, PT ;  /* 0x000000ff1a00720c */ /* 0x000fe20003f05070 */
[----:B------:R-:W-:-:S04]  /*8ce0*/  IMAD.WIDE R64, R24, 0x2, R64 ;  /* 0x0000000218407825 */ /* 0x000fc800078e0240 */
[----:B------:R-:W-:-:S04]  /*8cf0*/  IMAD.WIDE R104, R24, 0x2, R104 ;  /* 0x0000000218687825 */ /* 0x000fc800078e0268 */
[----:B------:R-:W-:-:S04]  /*8d00*/  IMAD.WIDE R60, R24, 0x2, R60 ;  /* 0x00000002183c7825 */ /* 0x000fc800078e023c */
[----:B------:R-:W-:-:S04]  /*8d10*/  IMAD.WIDE R34, R24, 0x2, R34 ;  /* 0x0000000218227825 */ /* 0x000fc800078e0222 */
[----:B------:R-:W-:-:S04]  /*8d20*/  IMAD.WIDE R32, R24, 0x2, R32 ;  /* 0x0000000218207825 */ /* 0x000fc800078e0220 */
[----:B------:R-:W-:Y:S02]  /*8d30*/  IMAD.MOV.U32 R171, RZ, RZ, R64 ;  /* 0x000000ffffab7224 */ /* 0x000fe400078e0040 */
[----:B------:R-:W-:Y:S02]  /*8d40*/  IMAD.MOV.U32 R170, RZ, RZ, R65 ;  /* 0x000000ffffaa7224 */ /* 0x000fe400078e0041 */
[----:B------:R-:W-:Y:S01]  /*8d50*/  IMAD.MOV.U32 R216, RZ, RZ, R104 ;  /* 0x000000ffffd87224 */ /* 0x000fe200078e0068 */
[----:B-1----:R-:W-:Y:S01]  /*8d60*/  HMMA.16816.F32 R64, R116, R66, R40 ;  /* 0x000000427440723c */ /* 0x002fe20000001828 */
[----:B------:R-:W-:Y:S02]  /*8d70*/  IMAD.MOV.U32 R174, RZ, RZ, R105 ;  /* 0x000000ffffae7224 */ /* 0x000fe400078e0069 */
[----:B------:R-:W-:Y:S02]  /*8d80*/  IMAD.MOV.U32 R217, RZ, RZ, R60 ;  /* 0x000000ffffd97224 */ /* 0x000fe400078e003c */
[----:B------:R-:W-:-:S02]  /*8d90*/  IMAD.MOV.U32 R177, RZ, RZ, R61 ;  /* 0x000000ffffb17224 */ /* 0x000fc400078e003d */
        /* <DEDUP_REMOVED lines=16> */
[----:B------:R-:W-:Y:S01]  /*8ea0*/  IMAD.MOV.U32 R124, RZ, RZ, c[0x0][0x188] ;  /* 0x00006200ff7c7624 */ /* 0x000fe200078e00ff */
[----:B------:R-:W-:Y:S01]  /*8eb0*/  HMMA.16816.F32 R112, R116, R114, R108 ;  /* 0x000000727470723c */ /* 0x000fe2000000186c */
[----:B------:R-:W-:Y:S01]  /*8ec0*/  IMAD.WIDE R44, R24, 0x2, R44 ;  /* 0x00000002182c7825 */ /* 0x000fe200078e022c */
[----:B------:R-:W-:-:S03]  /*8ed0*/  UIADD3 UR4, UR4, -0x40, URZ ;  /* 0xffffffc004047890 */ /* 0x000fc6000fffe03f */
[----:B------:R-:W-:-:S04]  /*8ee0*/  IMAD.WIDE R40, R24, 0x2, R40 ;  /* 0x0000000218287825 */ /* 0x000fc800078e0228 */
[----:B------:R-:W-:-:S04]  /*8ef0*/  IMAD.WIDE R36, R24, 0x2, R36 ;  /* 0x0000000218247825 */ /* 0x000fc800078e0224 */
[----:B------:R-:W-:Y:S02]  /*8f00*/  IMAD.SHL.U32 R124, R124, 0x40, RZ ;  /* 0x000000407c7c7824 */ /* 0x000fe400078e00ff */
        /* <DEDUP_REMOVED lines=12> */
[----:B------:R-:W-:Y:S01]  /*8fd0*/  IMAD.MOV.U32 R199, RZ, RZ, R33 ;  /* 0x000000ffffc77224 */ /* 0x000fe200078e0021 */
[----:B------:R-:W-:Y:S01]  /*8fe0*/  @!P0 CALL.REL.NOINC `(.L_x_2) ;  /* 0x0000001000008944 */ /* 0x000fe20003c00000 */
[----:B------:R-:W-:Y:S05]  /*8ff0*/  BRA `(.L_x_3) ;  /* 0xffffc10000007947 */ /* 0x000fea000383ffff */
.L_x_2:
[----:B------:R-:W-:Y:S02]  /*9000*/  F2FP.PACK_AB R10, R67, R63 ;  /* 0x0000003f430a723e */ /* 0x000fe400000000ff */
[----:B------:R-:W-:Y:S02]  /*9010*/  F2FP.PACK_AB R12, R55, R71 ;  /* 0x00000047370c723e */ /* 0x000fe400000000ff */
[----:B------:R-:W-:-:S02]  /*9020*/  F2FP.PACK_AB R4, R83, R87 ;  /* 0x000000575304723e */ /* 0x000fc400000000ff */
[----:B------:R-:W-:Y:S02]  /*9030*/  F2FP.PACK_AB R6, R103, R99 ;  /* 0x000000636706723e */ /* 0x000fe400000000ff */
[----:B------:R-:W-:Y:S02]  /*9040*/  F2FP.PACK_AB R2, R65, R61 ;  /* 0x0000003d4102723e */ /* 0x000fe400000000ff */
[----:B------:R-:W-:Y:S02]  /*9050*/  F2FP.PACK_AB R8, R53, R69 ;  /* 0x000000453508723e */ /* 0x000fe400000000ff */
        /* <DEDUP_REMOVED lines=26> */
.L_x_1:
[----:B------:R-:W2:Y:S04]  /*9200*/  LDL.LU R19, [R1+0xf8] ;  /* 0x0000f80001137983 */ /* 0x000ea80000300800 */
[----:B------:R-:W3:Y:S04]  /*9210*/  S2R R20, SR_TID.X ;  /* 0x0000000000147919 */ /* 0x000ee80000002100 */
[----:B------:R-:W4:Y:S04]  /*9220*/  LDL.LU R25, [R1+0x78] ;  /* 0x0000780001197983 */ /* 0x000f280000300800 */
[----:B------:R-:W5:Y:S04]  /*9230*/  LDL.LU R23, [R1+0xf4] ;  /* 0x0000f40001177983 */ /* 0x000f680000300800 */
[----:B------:R-:W4:Y:S04]  /*9240*/  LDL.LU R22, [R1+0x74] ;  /* 0x0000740001167983 */ /* 0x000f280000300800 */
[----:B------:R-:W4:Y:S04]  /*9250*/  LDL.LU R24, [R1+0x70] ;  /* 0x0000700001187983 */ /* 0x000f280000300800 */
[----:B------:R-:W4:Y:S01]  /*9260*/  LDL.LU R26, [R1+0x6c] ;  /* 0x00006c00011a7983 */ /* 0x000f220000300800 */
[----:B-1-3--:R-:W-:Y:S01]  /*9270*/  IMAD.SHL.U32 R0, R20, 0x8, RZ ;  /* 0x0000000814007824 */ /* 0x00afe200078e00ff */
[----:B------:R-:W-:-:S04]  /*9280*/  SHF.R.S32.HI R18, RZ, 0x4, R20 ;  /* 0x00000004ff127819 */ /* 0x000fc80000011414 */
[----:B------:R-:W-:Y:S01]  /*9290*/  SGXT R18, R18, 0x1 ;  /* 0x000000011212781a */ /* 0x000fe20000000200 */
[----:B------:R-:W-:Y:S01]  /*92a0*/  BAR.SYNC.DEFER_BLOCKING 0x0 ;  /* 0x0000000000007b1d */ /* 0x000fe20000010000 */
[----:B------:R-:W-:Y:S02]  /*92b0*/  LOP3.LUT R20, R20, 0xc, RZ, 0xc0, !PT ;  /* 0x0000000c14147812 */ /* 0x000fe400078ec0ff */
[----:B------:R-:W-:-:S05]  /*92c0*/  LOP3.LUT R21, R250, 0x60, RZ, 0xc0, !PT ;  /* 0x00000060fa157812 */ /* 0x000fca00078ec0ff */
[----:B------:R-:W-:-:S04]  /*92d0*/  IMAD R21, R20, 0x400, R21 ;  /* 0x0000040014157824 */ /* 0x000fc800078e0215 */
[----:B------:R-:W-:Y:S01]  /*92e0*/  IMAD R20, R20, 0x2, R21 ;  /* 0x0000000214147824 */ /* 0x000fe200078e0215 */
[----:B--2---:R-:W-:-:S04]  /*92f0*/  LOP3.LUT R19, R19, 0x78, R0, 0xf8, !PT ;  /* 0x0000007813137812 */ /* 0x004fc800078ef800 */
[----:B------:R-:W-:Y:S02]  /*9300*/  LOP3.LUT R18, R19, 0x1008, R18, 0x78, !PT ;  /* 0x0000100813127812 */ /* 0x000fe400078e7812 */
[----:B------:R-:W-:Y:S02]  /*9310*/  LOP3.LUT R19, R0, 0x380, RZ, 0xc0, !PT ;  /* 0x0000038000137812 */ /* 0x000fe400078ec0ff */
[----:B------:R-:W-:Y:S01]  /*9320*/  LOP3.LUT R0, R18, 0x10, RZ, 0x3c, !PT ;  /* 0x0000001012007812 */ /* 0x000fe200078e3cff */
[----:B------:R-:W-:Y:S04]  /*9330*/  STS.64 [R18], R96 ;  /* 0x0000006012007388 */ /* 0x000fe80000000a00 */
[----:B------:R-:W-:Y:S04]  /*9340*/  STS.64 [R18+0x200], R16 ;  /* 0x0002001012007388 */ /* 0x000fe80000000a00 */
[----:B------:R-:W-:Y:S04]  /*9350*/  STS.64 [R18+0x80], R80 ;  /* 0x0000805012007388 */ /* 0x000fe80000000a00 */
[----:B------:R-:W-:Y:S04]  /*9360*/  STS.64 [R18+0x280], R14 ;  /* 0x0002800e12007388 */ /* 0x000fe80000000a00 */
[----:B------:R-:W-:Y:S04]  /*9370*/  STS.64 [R18+0x100], R52 ;  /* 0x0001003412007388 */ /* 0x000fe80000000a00 */
[----:B------:R-:W-:Y:S04]  /*9380*/  STS.64 [R18+0x300], R8 ;  /* 0x0003000812007388 */ /* 0x000fe80000000a00 */
[----:B------:R-:W-:Y:S04]  /*9390*/  STS.64 [R18+0x180], R60 ;  /* 0x0001803c12007388 */ /* 0x000fe80000000a00 */
[----:B------:R1:W-:Y:S04]  /*93a0*/  STS.64 [R18+0x380], R2 ;  /* 0x0003800212007388 */ /* 0x0003e80000000a00 */
[----:B-1----:R-:W2:Y:S04]  /*93b0*/  LDL.LU R18, [R1+0x68] ;  /* 0x0000680001127983 */ /* 0x002ea80000300800 */
[----:B------:R-:W3:Y:S04]  /*93c0*/  LDL.LU R28, [R1+0x64] ;  /* 0x00006400011c7983 */ /* 0x000ee80000300800 */
        /* <DEDUP_REMOVED lines=9> */
[----:B------:R-:W-:Y:S04]  /*9460*/  STS.64 [R0+0x2000], R98 ;  /* 0x0020006200007388 */ /* 0x000fe80000000a00 */
[----:B------:R-:W-:Y:S04]  /*9470*/  STS.64 [R0+0x2200], R6 ;  /* 0x0022000600007388 */ /* 0x000fe80000000a00 */
[----:B------:R-:W-:Y:S04]  /*9480*/  STS.64 [R0+0x2080], R82 ;  /* 0x0020805200007388 */ /* 0x000fe80000000a00 */
[----:B------:R-:W-:Y:S04]  /*9490*/  STS.64 [R0+0x2280], R4 ;  /* 0x0022800400007388 */ /* 0x000fe80000000a00 */
[----:B------:R-:W-:Y:S04]  /*94a0*/  STS.64 [R0+0x2100], R54 ;  /* 0x0021003600007388 */ /* 0x000fe80000000a00 */
[----:B------:R-:W-:Y:S04]  /*94b0*/  STS.64 [R0+0x2300], R12 ;  /* 0x0023000c00007388 */ /* 0x000fe80000000a00 */
[----:B------:R-:W-:Y:S04]  /*94c0*/  STS.64 [R0+0x2180], R62 ;  /* 0x0021803e00007388 */ /* 0x000fe80000000a00 */
[----:B------:R1:W-:Y:S01]  /*94d0*/  STS.64 [R0+0x2380], R10 ;  /* 0x0023800a00007388 */ /* 0x0003e20000000a00 */
[----:B------:R-:W-:-:S03]  /*94e0*/  IMAD.IADD R42, R19, 0x1, R20 ;  /* 0x00000001132a7824 */ /* 0x000fc600078e0214 */
[----:B------:R-:W-:Y:S02]  /*94f0*/  BAR.SYNC.DEFER_BLOCKING 0x0 ;  /* 0x0000000000007b1d */ /* 0x000fe40000010000 */
[C---:B------:R-:W-:Y:S02]  /*9500*/  LOP3.LUT R44, R42.reuse, 0x8, RZ, 0x3c, !PT ;  /* 0x000000082a2c7812 */ /* 0x040fe400078e3cff */
[C---:B------:R-:W-:Y:S02]  /*9510*/  LOP3.LUT R45, R42.reuse, 0x10, RZ, 0x3c, !PT ;  /* 0x000000102a2d7812 */ /* 0x040fe400078e3cff */
[----:B------:R-:W-:Y:S01]  /*9520*/  LOP3.LUT R46, R42, 0x18, RZ, 0x3c, !PT ;  /* 0x000000182a2e7812 */ /* 0x000fe200078e3cff */
[C---:B----4-:R-:W-:Y:S01]  /*9530*/  IMAD R34, R25.reuse, c[0x0][0x194], RZ ;  /* 0x0000650019227a24 */ /* 0x050fe200078e02ff */
[----:B------:R-:W-:Y:S01]  /*9540*/  ISETP.GE.AND P0, PT, R25, c[0x0][0x178], PT ;  /* 0x00005e0019007a0c */ /* 0x000fe20003f06270 */
[----:B------:R-:W-:Y:S01]  /*9550*/  IMAD R17, R22, c[0x0][0x198], RZ ;  /* 0x0000660016117a24 */ /* 0x000fe200078e02ff */
[----:B------:R-:W4:Y:S04]  /*9560*/  LDL.LU R51, [R1+0xf0] ;  /* 0x0000f00001337983 */ /* 0x000f280000300800 */
[----:B------:R-:W0:Y:S04]  /*9570*/  LDS.64 R2, [R42] ;  /* 0x000000002a027984 */ /* 0x000e280000000a00 */
[----:B------:R-:W0:Y:S04]  /*9580*/  LDS.64 R8, [R44] ;  /* 0x000000002c087984 */ /* 0x000e280000000a00 */
[----:B------:R-:W0:Y:S04]  /*9590*/  LDS.64 R6, [R45] ;  /* 0x000000002d067984 */ /* 0x000e280000000a00 */
[----:B------:R-:W0:Y:S01]  /*95a0*/  LDS.64 R4, [R46] ;  /* 0x000000002e047984 */ /* 0x000e220000000a00 */
[----:B-1----:R-:W-:-:S03]  /*95b0*/  LEA R0, P1, R34, c[0x0][0x170], 0x1 ;  /* 0x00005c0022007a11 */ /* 0x002fc600078208ff */
[----:B------:R-:W1:Y:S01]  /*95c0*/  LDS.64 R10, [R42+0x400] ;  /* 0x000400002a0a7984 */ /* 0x000e620000000a00 */
[----:B------:R-:W-:Y:S02]  /*95d0*/  ISETP.LT.AND P2, PT, R22, c[0x0][0x17c], !P0 ;  /* 0x00005f0016007a0c */ /* 0x000fe40004741270 */
[----:B------:R-:W-:Y:S01]  /*95e0*/  LEA.HI.X.SX32 R34, R34, c[0x0][0x174], 0x1, P1 ;  /* 0x00005d0022227a11 */ /* 0x000fe200008f0eff */
[----:B------:R-:W-:Y:S01]  /*95f0*/  IMAD R15, R246, c[0x0][0x198], RZ ;  /* 0x00006600f60f7a24 */ /* 0x000fe200078e02ff */
[----:B------:R-:W-:Y:S01]  /*9600*/  LEA R22, P1, R17, R0, 0x1 ;  /* 0x0000000011167211 */ /* 0x000fe200078208ff */
[----:B------:R-:W1:Y:S01]  /*9610*/  LDS.64 R12, [R44+0x400] ;  /* 0x000400002c0c7984 */ /* 0x000e620000000a00 */
[----:B-----5:R-:W-:Y:S02]  /*9620*/  ISETP.LT.AND P5, PT, R23, c[0x0][0x17c], !P0 ;  /* 0x00005f0017007a0c */ /* 0x020fe400047a1270 */
[----:B------:R-:W-:Y:S01]  /*9630*/  LEA.HI.X.SX32 R23, R17, R34, 0x1, P1 ;  /* 0x0000002211177211 */ /* 0x000fe200008f0eff */
[----:B------:R-:W-:Y:S01]  /*9640*/  IMAD R19, R24, c[0x0][0x198], RZ ;  /* 0x0000660018137a24 */ /* 0x000fe200078e02ff */
[----:B------:R-:W-:Y:S01]  /*9650*/  ISETP.LT.AND P3, PT, R246, c[0x0][0x17c], !P0 ;  /* 0x00005f00f6007a0c */ /* 0x000fe20004761270 */
[----:B------:R-:W5:Y:S01]  /*9660*/  LDS.64 R16, [R45+0x400] ;  /* 0x000400002d107984 */ /* 0x000f620000000a00 */
[----:B------:R-:W-:-:S02]  /*9670*/  LEA R20, P6, R15, R0, 0x1 ;  /* 0x000000000f147211 */ /* 0x000fc400078c08ff */
[----:B------:R-:W-:Y:S01]  /*9680*/  ISETP.LT.AND P4, PT, R24, c[0x0][0x17c], !P0 ;  /* 0x00005f0018007a0c */ /* 0x000fe20004781270 */
[----:B------:R-:W-:Y:S01]  /*9690*/  IMAD R27, R26, c[0x0][0x198], RZ ;  /* 0x000066001a1b7a24 */ /* 0x000fe200078e02ff */
[----:B------:R-:W-:Y:S01]  /*96a0*/  LEA.HI.X.SX32 R21, R15, R34, 0x1, P6 ;  /* 0x000000220f157211 */ /* 0x000fe200030f0eff */
[----:B------:R-:W4:Y:S01]  /*96b0*/  LDL.LU R49, [R1+0x3c] ;  /* 0x00003c0001317983 */ /* 0x000f220000300800 */
[----:B------:R-:W-:-:S03]  /*96c0*/  LEA R24, P6, R19, R0, 0x1 ;  /* 0x0000000013187211 */ /* 0x000fc600078c08ff */
[----:B------:R-:W1:Y:S01]  /*96d0*/  LDS.64 R14, [R46+0x400] ;  /* 0x000400002e0e7984 */ /* 0x000e620000000a00 */
[----:B------:R-:W-:-:S03]  /*96e0*/  ISETP.LT.AND P1, PT, R26, c[0x0][0x17c], !P0 ;  /* 0x00005f001a007a0c */ /* 0x000fc60004721270 */
[----:B0-----:R-:W-:Y:S01]  /*96f0*/  @P3 STG.E.U16 [R20.64], R2 ;  /* 0x0000000214003986 */ /* 0x001fe2000c101506 */
[----:B------:R-:W-:-:S03]  /*9700*/  LEA.HI.X.SX32 R25, R19, R34, 0x1, P6 ;  /* 0x0000002213197211 */ /* 0x000fc600030f0eff */
[----:B------:R-:W-:Y:S01]  /*9710*/  @P2 STG.E.U16 [R22.64], R8 ;  /* 0x0000000816002986 */ /* 0x000fe2000c101506 */
[----:B------:R-:W-:-:S03]  /*9720*/  LEA R26, P2, R27, R0, 0x1 ;  /* 0x000000001b1a7211 */ /* 0x000fc600078408ff */
[----:B------:R-:W-:Y:S01]  /*9730*/  LDS.64 R20, [R44+0x800] ;  /* 0x000800002c147984 */ /* 0x000fe20000000a00 */
[----:B------:R-:W-:-:S03]  /*9740*/  LEA.HI.X.SX32 R27, R27, R34, 0x1, P2 ;  /* 0x000000221b1b7211 */ /* 0x000fc600010f0eff */
[----:B------:R-:W-:Y:S04]  /*9750*/  @P4 STG.E.U16 [R24.64], R6 ;  /* 0x0000000618004986 */ /* 0x000fe8000c101506 */
[----:B------:R-:W-:Y:S04]  /*9760*/  LDS.64 R22, [R45+0x800] ;  /* 0x000800002d167984 */ /* 0x000fe80000000a00 */
[----:B------:R-:W-:Y:S04]  /*9770*/  @P1 STG.E.U16 [R26.64], R4 ;  /* 0x000000041a001986 */ /* 0x000fe8000c101506 */
[----:B------:R-:W4:Y:S04]  /*9780*/  LDL.LU R50, [R1+0x38] ;  /* 0x0000380001327983 */ /* 0x000f280000300800 */
[----:B------:R-:W-:Y:S04]  /*9790*/  LDS.64 R26, [R42+0xc00] ;  /* 0x000c00002a1a7984 */ /* 0x000fe80000000a00 */
[----:B------:R-:W-:Y:S01]  /*97a0*/  LDS.64 R24, [R46+0x800] ;  /* 0x000800002e187984 */ /* 0x000fe20000000a00 */
[C---:B--2---:R-:W-:Y:S01]  /*97b0*/  IMAD R29, R18.reuse, c[0x0][0x198], RZ ;  /* 0x00006600121d7a24 */ /* 0x044fe200078e02ff */
[----:B------:R-:W-:-:S02]  /*97c0*/  ISETP.LT.AND P3, PT, R18, c[0x0][0x17c], !P0 ;  /* 0x00005f0012007a0c */ /* 0x000fc40004761270 */
[----:B------:R-:W0:Y:S01]  /*97d0*/  LDS.64 R18, [R42+0x800] ;  /* 0x000800002a127984 */ /* 0x000e220000000a00 */
[C---:B---3--:R-:W-:Y:S01]  /*97e0*/  ISETP.LT.AND P2, PT, R28.reuse, c[0x0][0x17c], !P0 ;  /* 0x00005f001c007a0c */ /* 0x048fe20004741270 */
[----:B------:R-:W-:Y:S01]  /*97f0*/  IMAD R31, R28, c[0x0][0x198], RZ ;  /* 0x000066001c1f7a24 */ /* 0x000fe200078e02ff */
[C---:B------:R-:W-:Y:S02]  /*9800*/  LEA R28, P4, R29.reuse, R0, 0x1 ;  /* 0x000000001d1c7211 */ /* 0x040fe400078808ff */
[C---:B------:R-:W-:Y:S01]  /*9810*/  ISETP.LT.AND P1, PT, R30.reuse, c[0x0][0x17c], !P0 ;  /* 0x00005f001e007a0c */ /* 0x040fe20004721270 */
[----:B------:R-:W-:Y:S01]  /*9820*/  IMAD R33, R30, c[0x0][0x198], RZ ;  /* 0x000066001e217a24 */ /* 0x000fe200078e02ff */
[----:B------:R-:W-:Y:S02]  /*9830*/  LEA.HI.X.SX32 R29, R29, R34, 0x1, P4 ;  /* 0x000000221d1d7211 */ /* 0x000fe400020f0eff */
[C---:B------:R-:W-:Y:S01]  /*9840*/  LEA R30, P6, R31.reuse, R0, 0x1 ;  /* 0x000000001f1e7211 */ /* 0x040fe200078c08ff */
[C---:B------:R-:W-:Y:S01]  /*9850*/  IMAD R35, R32.reuse, c[0x0][0x198], RZ ;  /* 0x0000660020237a24 */ /* 0x040fe200078e02ff */
[----:B------:R-:W-:Y:S01]  /*9860*/  ISETP.LT.AND P4, PT, R32, c[0x0][0x17c], !P0 ;  /* 0x00005f0020007a0c */ /* 0x000fe20004781270 */
[----:B-1----:R-:W-:Y:S01]  /*9870*/  @P3 STG.E.U16 [R28.64], R10 ;  /* 0x0000000a1c003986 */ /* 0x002fe2000c101506 */
[----:B------:R-:W-:-:S02]  /*9880*/  LEA.HI.X.SX32 R31, R31, R34, 0x1, P6 ;  /* 0x000000221f1f7211 */ /* 0x000fc400030f0eff */
[-C--:B------:R-:W-:Y:S01]  /*9890*/  LEA R32, P3, R33, R0.reuse, 0x1 ;  /* 0x0000000021207211 */ /* 0x080fe200078608ff */
[----:B------:R1:W2:Y:S01]  /*98a0*/  LDS.64 R28, [R44+0xc00] ;  /* 0x000c00002c1c7984 */ /* 0x0002a20000000a00 */
[----:B------:R-:W-:Y:S02]  /*98b0*/  LEA R36, P6, R35, R0, 0x1 ;  /* 0x0000000023247211 */ /* 0x000fe400078c08ff */
[-C--:B------:R-:W-:Y:S02]  /*98c0*/  LEA.HI.X.SX32 R33, R33, R34.reuse, 0x1, P3 ;  /* 0x0000002221217211 */ /* 0x080fe400018f0eff */
[----:B------:R-:W-:Y:S01]  /*98d0*/  LEA.HI.X.SX32 R37, R35, R34, 0x1, P6 ;  /* 0x0000002223257211 */ /* 0x000fe200030f0eff */
[C---:B------:R-:W-:Y:S01]  /*98e0*/  IMAD R35, R38.reuse, c[0x0][0x198], RZ ;  /* 0x0000660026237a24 */ /* 0x040fe200078e02ff */
[----:B------:R-:W-:Y:S01]  /*98f0*/  @P2 STG.E.U16 [R30.64], R12 ;  /* 0x0000000c1e002986 */ /* 0x000fe2000c101506 */
[----:B------:R-:W-:-:S03]  /*9900*/  ISETP.LT.AND P2, PT, R38, c[0x0][0x17c], !P0 ;  /* 0x00005f0026007a0c */ /* 0x000fc60004741270 */
[----:B-----5:R-:W-:Y:S01]  /*9910*/  @P1 STG.E.U16 [R32.64], R16 ;  /* 0x0000001020001986 */ /* 0x020fe2000c101506 */
[----:B------:R-:W-:Y:S02]  /*9920*/  LEA R38, P1, R35, R0, 0x1 ;  /* 0x0000000023267211 */ /* 0x000fe400078208ff */
[C---:B------:R-:W-:Y:S01]  /*9930*/  ISETP.LT.AND P3, PT, R41.reuse, c[0x0][0x17c], !P0 ;  /* 0x00005f0029007a0c */ /* 0x040fe20004761270 */
[----:B------:R-:W-:Y:S01]  /*9940*/  IMAD R41, R41, c[0x0][0x198], RZ ;  /* 0x0000660029297a24 */ /* 0x000fe200078e02ff */
[----:B------:R-:W-:Y:S01]  /*9950*/  LEA.HI.X.SX32 R39, R35, R34, 0x1, P1 ;  /* 0x0000002223277211 */ /* 0x000fe200008f0eff */
[C---:B------:R-:W-:Y:S01]  /*9960*/  IMAD R35, R40.reuse, c[0x0][0x198], RZ ;  /* 0x0000660028237a24 */ /* 0x040fe200078e02ff */
[----:B------:R-:W-:Y:S01]  /*9970*/  ISETP.LT.AND P1, PT, R40, c[0x0][0x17c], !P0 ;  /* 0x00005f0028007a0c */ /* 0x000fe20004721270 */
[----:B------:R3:W-:Y:S01]  /*9980*/  @P4 STG.E.U16 [R36.64], R14 ;  /* 0x0000000e24004986 */ /* 0x0007e2000c101506 */
[----:B------:R-:W-:-:S03]  /*9990*/  LEA R40, P4, R41, R0, 0x1 ;  /* 0x0000000029287211 */ /* 0x000fc600078808ff */
[----:B-1----:R-:W5:Y:S01]  /*99a0*/  LDL.LU R44, [R1+0x34] ;  /* 0x00003400012c7983 */ /* 0x002f620000300800 */
[----:B------:R-:W-:-:S03]  /*99b0*/  LEA.HI.X.SX32 R41, R41, R34, 0x1, P4 ;  /* 0x0000002229297211 */ /* 0x000fc600020f0eff */
[----:B------:R1:W2:Y:S01]  /*99c0*/  LDS.64 R30, [R45+0xc00] ;  /* 0x000c00002d1e7984 */ /* 0x0002a20000000a00 */
[----:B---3--:R-:W-:-:S03]  /*99d0*/  LEA R36, P6, R35, R0, 0x1 ;  /* 0x0000000023247211 */ /* 0x008fc600078c08ff */
[----:B0-----:R0:W-:Y:S01]  /*99e0*/  @P2 STG.E.U16 [R38.64], R18 ;  /* 0x0000001226002986 */ /* 0x0011e2000c101506 */
[----:B------:R-:W-:-:S03]  /*99f0*/  LEA.HI.X.SX32 R37, R35, R34, 0x1, P6 ;  /* 0x0000002223257211 */ /* 0x000fc600030f0eff */
[----:B------:R3:W-:Y:S01]  /*9a00*/  @P3 STG.E.U16 [R40.64], R20 ;  /* 0x0000001428003986 */ /* 0x0007e2000c101506 */
[C---:B------:R-:W-:Y:S01]  /*9a10*/  ISETP.LT.AND P2, PT, R43.reuse, c[0x0][0x17c], !P0 ;  /* 0x00005f002b007a0c */ /* 0x040fe20004741270 */
[----:B------:R-:W-:Y:S02]  /*9a20*/  IMAD R43, R43, c[0x0][0x198], RZ ;  /* 0x000066002b2b7a24 */ /* 0x000fe400078e02ff */
[----:B------:R-:W-:Y:S01]  /*9a30*/  IMAD R35, R52, c[0x0][0x198], RZ ;  /* 0x0000660034237a24 */ /* 0x000fe200078e02ff */
[----:B------:R2:W-:Y:S01]  /*9a40*/  @P1 STG.E.U16 [R36.64], R22 ;  /* 0x0000001624001986 */ /* 0x0005e2000c101506 */
[C---:B------:R-:W-:Y:S01]  /*9a50*/  ISETP.LT.AND P1, PT, R48.reuse, c[0x0][0x17c], !P0 ;  /* 0x00005f0030007a0c */ /* 0x040fe20004721270 */
[----:B-1----:R-:W-:Y:S02]  /*9a60*/  IMAD R45, R48, c[0x0][0x198], RZ ;  /* 0x00006600302d7a24 */ /* 0x002fe400078e02ff */
[----:B------:R-:W5:Y:S01]  /*9a70*/  LDL.LU R48, [R1+0x30] ;  /* 0x0000300001307983 */ /* 0x000f620000300800 */
[----:B------:R-:W-:-:S02]  /*9a80*/  LEA R42, P3, R43, R0, 0x1 ;  /* 0x000000002b2a7211 */ /* 0x000fc400078608ff */
[----:B0-----:R-:W-:Y:S01]  /*9a90*/  LEA R38, P6, R35, R0, 0x1 ;  /* 0x0000000023267211 */ /* 0x001fe200078c08ff */
[----:B------:R-:W0:Y:S01]  /*9aa0*/  LDS.64 R32, [R46+0xc00] ;  /* 0x000c00002e207984 */ /* 0x000e220000000a00 */
[-C--:B------:R-:W-:Y:S02]  /*9ab0*/  LEA.HI.X.SX32 R43, R43, R34.reuse, 0x1, P3 ;  /* 0x000000222b2b7211 */ /* 0x080fe400018f0eff */
[----:B------:R-:W-:Y:S01]  /*9ac0*/  LEA.HI.X.SX32 R39, R35, R34, 0x1, P6 ;  /* 0x0000002223277211 */ /* 0x000fe200030f0eff */
[C---:B------:R-:W-:Y:S01]  /*9ad0*/  IMAD R35, R47.reuse, c[0x0][0x198], RZ ;  /* 0x000066002f237a24 */ /* 0x040fe200078e02ff */
[----:B------:R-:W-:Y:S02]  /*9ae0*/  ISETP.LT.AND P3, PT, R47, c[0x0][0x17c], !P0 ;  /* 0x00005f002f007a0c */ /* 0x000fe40004761270 */
[----:B------:R-:W5:Y:S04]  /*9af0*/  LDL.LU R47, [R1+0x2c] ;  /* 0x00002c00012f7983 */ /* 0x000f680000300800 */
[----:B------:R1:W-:Y:S01]  /*9b00*/  @P2 STG.E.U16 [R42.64], R24 ;  /* 0x000000182a002986 */ /* 0x0003e2000c101506 */
[----:B---3--:R-:W-:-:S02]  /*9b10*/  LEA R40, P2, R45, R0, 0x1 ;  /* 0x000000002d287211 */ /* 0x008fc400078408ff */
[----:B------:R-:W-:Y:S02]  /*9b20*/  ISETP.LT.AND P4, PT, R52, c[0x0][0x17c], !P0 ;  /* 0x00005f0034007a0c */ /* 0x000fe40004781270 */
[----:B------:R-:W-:Y:S02]  /*9b30*/  LEA.HI.X.SX32 R41, R45, R34, 0x1, P2 ;  /* 0x000000222d297211 */ /* 0x000fe400010f0eff */
[----:B--2---:R-:W-:-:S04]  /*9b40*/  LEA R36, P6, R35, R0, 0x1 ;  /* 0x0000000023247211 */ /* 0x004fc800078c08ff */
[----:B------:R-:W-:-:S05]  /*9b50*/  LEA.HI.X.SX32 R37, R35, R34, 0x1, P6 ;  /* 0x0000002223257211 */ /* 0x000fca00030f0eff */
[----:B------:R2:W-:Y:S04]  /*9b60*/  @P4 STG.E.U16 [R38.64], R26 ;  /* 0x0000001a26004986 */ /* 0x0005e8000c101506 */
[----:B------:R3:W-:Y:S04]  /*9b70*/  @P1 STG.E.U16 [R40.64], R28 ;  /* 0x0000001c28001986 */ /* 0x0007e8000c101506 */
[----:B------:R0:W-:Y:S01]  /*9b80*/  @P3 STG.E.U16 [R36.64], R30 ;  /* 0x0000001e24003986 */ /* 0x0001e2000c101506 */
[C---:B----4-:R-:W-:Y:S01]  /*9b90*/  ISETP.LT.AND P2, PT, R49.reuse, c[0x0][0x17c], !P0 ;  /* 0x00005f0031007a0c */ /* 0x050fe20004741270 */
[----:B------:R-:W-:-:S02]  /*9ba0*/  IMAD R45, R49, c[0x0][0x198], RZ ;  /* 0x00006600312d7a24 */ /* 0x000fc400078e02ff */
[----:B------:R-:W4:Y:S03]  /*9bb0*/  LDL.LU R49, [R1+0x28] ;  /* 0x0000280001317983 */ /* 0x000f260000300800 */
[C---:B-1----:R-:W-:Y:S01]  /*9bc0*/  LEA R42, P6, R45.reuse, R0, 0x1 ;  /* 0x000000002d2a7211 */ /* 0x042fe200078c08ff */
[----:B------:R-:W4:Y:S03]  /*9bd0*/  LDL.LU R46, [R1+0x24] ;  /* 0x00002400012e7983 */ /* 0x000f260000300800 */
[----:B------:R-:W-:-:S05]  /*9be0*/  LEA.HI.X.SX32 R43, R45, R34, 0x1, P6 ;  /* 0x000000222d2b7211 */ /* 0x000fca00030f0eff */
[----:B0-----:R0:W-:Y:S01]  /*9bf0*/  @P2 STG.E.U16 [R42.64], R32 ;  /* 0x000000202a002986 */ /* 0x0011e2000c101506 */
[----:B------:R-:W-:-:S05]  /*9c00*/  IMAD R35, R50, c[0x0][0x198], RZ ;  /* 0x0000660032237a24 */ /* 0x000fca00078e02ff */
[----:B--2---:R-:W-:-:S04]  /*9c10*/  LEA R38, P3, R35, R0, 0x1 ;  /* 0x0000000023267211 */ /* 0x004fc800078608ff */
[----:B------:R-:W-:Y:S02]  /*9c20*/  LEA.HI.X.SX32 R39, R35, R34, 0x1, P3 ;  /* 0x0000002223277211 */ /* 0x000fe400018f0eff */
[----:B------:R-:W-:Y:S02]  /*9c30*/  PRMT R18, R6, 0x7632, R18 ;  /* 0x0000763206127816 */ /* 0x000fe40000000012 */
[C---:B-----5:R-:W-:Y:S01]  /*9c40*/  ISETP.LT.AND P6, PT, R44.reuse, c[0x0][0x17c], !P0 ;  /* 0x00005f002c007a0c */ /* 0x060fe200047c1270 */
[----:B------:R-:W-:Y:S02]  /*9c50*/  IMAD R45, R44, c[0x0][0x198], RZ ;  /* 0x000066002c2d7a24 */ /* 0x000fe400078e02ff */
[----:B------:R-:W2:Y:S03]  /*9c60*/  LDL.LU R44, [R1+0x20] ;  /* 0x00002000012c7983 */ /* 0x000ea60000300800 */
[----:B---3--:R-:W-:-:S04]  /*9c70*/  LEA R40, P2, R45, R0, 0x1 ;  /* 0x000000002d287211 */ /* 0x008fc800078408ff */
[----:B------:R-:W-:Y:S02]  /*9c80*/  LEA.HI.X.SX32 R41, R45, R34, 0x1, P2 ;  /* 0x000000222d297211 */ /* 0x000fe400010f0eff */
[C---:B------:R-:W-:Y:S01]  /*9c90*/  ISETP.LT.AND P3, PT, R48.reuse, c[0x0][0x17c], !P0 ;  /* 0x00005f0030007a0c */ /* 0x040fe20004761270 */
[----:B------:R-:W-:Y:S02]  /*9ca0*/  IMAD R35, R48, c[0x0][0x198], RZ ;  /* 0x0000660030237a24 */ /* 0x000fe400078e02ff */
[----:B------:R-:W3:Y:S01]  /*9cb0*/  LDL.LU R48, [R1+0x1c] ;  /* 0x00001c0001307983 */ /* 0x000ee20000300800 */
[C---:B------:R-:W-:Y:S01]  /*9cc0*/  ISETP.LT.AND P2, PT, R47.reuse, c[0x0][0x17c], !P0 ;  /* 0x00005f002f007a0c */ /* 0x040fe20004741270 */
[----:B------:R-:W-:Y:S02]  /*9cd0*/  IMAD R45, R47, c[0x0][0x198], RZ ;  /* 0x000066002f2d7a24 */ /* 0x000fe400078e02ff */
[----:B------:R-:W5:Y:S04]  /*9ce0*/  LDL.LU R47, [R1+0x18] ;  /* 0x00001800012f7983 */ /* 0x000f680000300800 */
[----:B------:R-:W5:Y:S01]  /*9cf0*/  LDL.LU R6, [R1+0x14] ;  /* 0x0000140001067983 */ /* 0x000f620000300800 */
[----:B------:R-:W-:-:S02]  /*9d00*/  ISETP.LT.AND P1, PT, R50, c[0x0][0x17c], !P0 ;  /* 0x00005f0032007a0c */ /* 0x000fc40004721270 */
[----:B------:R-:W-:Y:S02]  /*9d10*/  PRMT R2, R2, 0x7632, R2 ;  /* 0x0000763202027816 */ /* 0x000fe40000000002 */
[----:B------:R-:W-:-:S09]  /*9d20*/  PRMT R20, R8, 0x7632, R20 ;  /* 0x0000763208147816 */ /* 0x000fd20000000014 */
[----:B------:R-:W-:Y:S01]  /*9d30*/  @P1 STG.E.U16 [R38.64], R2 ;  /* 0x0000000226001986 */ /* 0x000fe2000c101506 */
[----:B------:R-:W-:-:S03]  /*9d40*/  LEA R36, P1, R35, R0, 0x1 ;  /* 0x0000000023247211 */ /* 0x000fc600078208ff */
[----:B------:R1:W-:Y:S01]  /*9d50*/  @P6 STG.E.U16 [R40.64], R20 ;  /* 0x0000001428006986 */ /* 0x0003e2000c101506 */
[----:B------:R-:W-:Y:S02]  /*9d60*/  LEA.HI.X.SX32 R37, R35, R34, 0x1, P1 ;  /* 0x0000002223257211 */ /* 0x000fe400008f0eff */
[C---:B0-----:R-:W-:Y:S02]  /*9d70*/  LEA R42, P6, R45.reuse, R0, 0x1 ;  /* 0x000000002d2a7211 */ /* 0x041fe400078c08ff */
[----:B------:R-:W-:Y:S01]  /*9d80*/  PRMT R4, R4, 0x7632, R4 ;  /* 0x0000763204047816 */ /* 0x000fe20000000004 */
[----:B------:R0:W-:Y:S01]  /*9d90*/  @P3 STG.E.U16 [R36.64], R18 ;  /* 0x0000001224003986 */ /* 0x0001e2000c101506 */
[----:B------:R-:W-:-:S05]  /*9da0*/  LEA.HI.X.SX32 R43, R45, R34, 0x1, P6 ;  /* 0x000000222d2b7211 */ /* 0x000fca00030f0eff */
[----:B------:R0:W-:Y:S01]  /*9db0*/  @P2 STG.E.U16 [R42.64], R4 ;  /* 0x000000042a002986 */ /* 0x0001e2000c101506 */
[----:B------:R-:W-:Y:S01]  /*9dc0*/  PRMT R10, R10, 0x7632, R10 ;  /* 0x000076320a0a7816 */ /* 0x000fe2000000000a */
[C---:B----4-:R-:W-:Y:S01]  /*9dd0*/  IMAD R35, R49.reuse, c[0x0][0x198], RZ ;  /* 0x0000660031237a24 */ /* 0x050fe200078e02ff */
[----:B------:R-:W-:Y:S02]  /*9de0*/  ISETP.LT.AND P1, PT, R49, c[0x0][0x17c], !P0 ;  /* 0x00005f0031007a0c */ /* 0x000fe40004721270 */
[C---:B------:R-:W-:Y:S01]  /*9df0*/  ISETP.LT.AND P3, PT, R46.reuse, c[0x0][0x17c], !P0 ;  /* 0x00005f002e007a0c */ /* 0x040fe20004761270 */
[----:B-1----:R-:W-:Y:S01]  /*9e00*/  IMAD R41, R46, c[0x0][0x198], RZ ;  /* 0x000066002e297a24 */ /* 0x002fe200078e02ff */
[C---:B------:R-:W-:Y:S01]  /*9e10*/  LEA R38, P6, R35.reuse, R0, 0x1 ;  /* 0x0000000023267211 */ /* 0x040fe200078c08ff */
[----:B------:R-:W4:Y:S03]  /*9e20*/  LDL.LU R46, [R1+0x10] ;  /* 0x00001000012e7983 */ /* 0x000f260000300800 */
[----:B------:R-:W-:-:S05]  /*9e30*/  LEA.HI.X.SX32 R39, R35, R34, 0x1, P6 ;  /* 0x0000002223277211 */ /* 0x000fca00030f0eff */
[----:B------:R1:W-:Y:S01]  /*9e40*/  @P1 STG.E.U16 [R38.64], R10 ;  /* 0x0000000a26001986 */ /* 0x0003e2000c101506 */
[C---:B--2---:R-:W-:Y:S01]  /*9e50*/  ISETP.LT.AND P2, PT, R44.reuse, c[0x0][0x17c], !P0 ;  /* 0x00005f002c007a0c */ /* 0x044fe20004741270 */
[----:B------:R-:W-:Y:S02]  /*9e60*/  IMAD R35, R44, c[0x0][0x198], RZ ;  /* 0x000066002c237a24 */ /* 0x000fe400078e02ff */
[----:B------:R-:W2:Y:S04]  /*9e70*/  LDL.LU R44, [R1+0xc] ;  /* 0x00000c00012c7983 */ /* 0x000ea80000300800 */
[----:B------:R-:W2:Y:S01]  /*9e80*/  LDL.LU R8, [R1+0x8] ;  /* 0x0000080001087983 */ /* 0x000ea20000300800 */
[----:B0-----:R-:W-:-:S03]  /*9e90*/  LEA R36, P1, R35, R0, 0x1 ;  /* 0x0000000023247211 */ /* 0x001fc600078208ff */
[----:B------:R-:W2:Y:S01]  /*9ea0*/  LDL.LU R4, [R1+0x4] ;  /* 0x0000040001047983 */ /* 0x000ea20000300800 */
[----:B------:R-:W-:Y:S01]  /*9eb0*/  LEA.HI.X.SX32 R37, R35, R34, 0x1, P1 ;  /* 0x0000002223257211 */ /* 0x000fe200008f0eff */
[----:B---3--:R-:W-:-:S05]  /*9ec0*/  IMAD R43, R48, c[0x0][0x198], RZ ;  /* 0x00006600302b7a24 */ /* 0x008fca00078e02ff */
[----:B------:R-:W-:-:S04]  /*9ed0*/  LEA R42, P1, R43, R0, 0x1 ;  /* 0x000000002b2a7211 */ /* 0x000fc800078208ff */
[----:B------:R-:W-:Y:S02]  /*9ee0*/  LEA.HI.X.SX32 R43, R43, R34, 0x1, P1 ;  /* 0x000000222b2b7211 */ /* 0x000fe400008f0eff */
[C---:B-----5:R-:W-:Y:S01]  /*9ef0*/  ISETP.LT.AND P1, PT, R6.reuse, c[0x0][0x17c], !P0 ;  /* 0x00005f0006007a0c */ /* 0x060fe20004721270 */
[----:B------:R-:W-:Y:S02]  /*9f00*/  IMAD R45, R6, c[0x0][0x198], RZ ;  /* 0x00006600062d7a24 */ /* 0x000fe400078e02ff */
[----:B------:R-:W3:Y:S01]  /*9f10*/  LDL.LU R6, [R1] ;  /* 0x0000000001067983 */ /* 0x000ee20000300800 */
[----:B------:R-:W-:-:S04]  /*9f20*/  LEA R40, P6, R41, R0, 0x1 ;  /* 0x0000000029287211 */ /* 0x000fc800078c08ff */
[----:B------:R-:W-:Y:S02]  /*9f30*/  LEA.HI.X.SX32 R41, R41, R34, 0x1, P6 ;  /* 0x0000002229297211 */ /* 0x000fe400030f0eff */
[----:B------:R-:W-:Y:S02]  /*9f40*/  ISETP.LT.AND P6, PT, R48, c[0x0][0x17c], !P0 ;  /* 0x00005f0030007a0c */ /* 0x000fe400047c1270 */
[----:B------:R-:W-:Y:S01]  /*9f50*/  PRMT R20, R12, 0x7632, R20 ;  /* 0x000076320c147816 */ /* 0x000fe20000000014 */
[----:B------:R-:W-:Y:S01]  /*9f60*/  IMAD R35, R47, c[0x0][0x198], RZ ;  /* 0x000066002f237a24 */ /* 0x000fe200078e02ff */
[----:B------:R-:W-:Y:S02]  /*9f70*/  PRMT R18, R16, 0x7632, R18 ;  /* 0x0000763210127816 */ /* 0x000fe40000000012 */
[----:B------:R-:W-:Y:S01]  /*9f80*/  PRMT R14, R14, 0x7632, R14 ;  /* 0x000076320e0e7816 */ /* 0x000fe2000000000e */
[----:B------:R0:W-:Y:S01]  /*9f90*/  @P3 STG.E.U16 [R40.64], R20 ;  /* 0x0000001428003986 */ /* 0x0001e2000c101506 */
[----:B-1----:R-:W-:-:S03]  /*9fa0*/  LEA R38, P3, R35, R0, 0x1 ;  /* 0x0000000023267211 */ /* 0x002fc600078608ff */
[----:B------:R1:W-:Y:S01]  /*9fb0*/  @P2 STG.E.U16 [R36.64], R18 ;  /* 0x0000001224002986 */ /* 0x0003e2000c101506 */
[----:B------:R-:W-:Y:S02]  /*9fc0*/  ISETP.LT.AND P2, PT, R47, c[0x0][0x17c], !P0 ;  /* 0x00005f002f007a0c */ /* 0x000fe40004741270 */
[----:B------:R-:W-:Y:S01]  /*9fd0*/  LEA.HI.X.SX32 R39, R35, R34, 0x1, P3 ;  /* 0x0000002223277211 */ /* 0x000fe200018f0eff */
[----:B------:R2:W-:Y:S01]  /*9fe0*/  @P6 STG.E.U16 [R42.64], R14 ;  /* 0x0000000e2a006986 */ /* 0x0005e2000c101506 */
[----:B------:R-:W-:Y:S02]  /*9ff0*/  PRMT R2, R18, 0x7632, R2 ;  /* 0x0000763212027816 */ /* 0x000fe40000000002 */
[C---:B0-----:R-:W-:Y:S02]  /*a000*/  LEA R40, P6, R45.reuse, R0, 0x1 ;  /* 0x000000002d287211 */ /* 0x041fe400078c08ff */
[----:B------:R-:W-:Y:S02]  /*a010*/  PRMT R20, R20, 0x7632, R20 ;  /* 0x0000763214147816 */ /* 0x000fe40000000014 */
[----:B------:R-:W-:-:S03]  /*a020*/  LEA.HI.X.SX32 R41, R45, R34, 0x1, P6 ;  /* 0x000000222d297211 */ /* 0x000fc600030f0eff */
[----:B------:R-:W-:Y:S04]  /*a030*/  @P2 STG.E.U16 [R38.64], R2 ;  /* 0x0000000226002986 */ /* 0x000fe8000c101506 */
[----:B------:R0:W-:Y:S01]  /*a040*/  @P1 STG.E.U16 [R40.64], R20 ;  /* 0x0000001428001986 */ /* 0x0001e2000c101506 */
[----:B-1----:R-:W-:Y:S01]  /*a050*/  PRMT R18, R22, 0x7632, R18 ;  /* 0x0000763216127816 */ /* 0x002fe20000000012 */
[C---:B----4-:R-:W-:Y:S01]  /*a060*/  IMAD R35, R46.reuse, c[0x0][0x198], RZ ;  /* 0x000066002e237a24 */ /* 0x050fe200078e02ff */
[----:B------:R-:W-:-:S04]  /*a070*/  ISETP.LT.AND P3, PT, R46, c[0x0][0x17c], !P0 ;  /* 0x00005f002e007a0c */ /* 0x000fc80004761270 */
[----:B------:R-:W-:-:S04]  /*a080*/  LEA R36, P6, R35, R0, 0x1 ;  /* 0x0000000023247211 */ /* 0x000fc800078c08ff */
[----:B------:R-:W-:-:S05]  /*a090*/  LEA.HI.X.SX32 R37, R35, R34, 0x1, P6 ;  /* 0x0000002223257211 */ /* 0x000fca00030f0eff */
[----:B------:R1:W-:Y:S01]  /*a0a0*/  @P3 STG.E.U16 [R36.64], R18 ;  /* 0x0000001224003986 */ /* 0x0003e2000c101506 */
[----:B--2---:R-:W-:Y:S01]  /*a0b0*/  IMAD R43, R44, c[0x0][0x198], RZ ;  /* 0x000066002c2b7a24 */ /* 0x004fe200078e02ff */
[C---:B------:R-:W-:Y:S01]  /*a0c0*/  ISETP.LT.AND P1, PT, R8.reuse, c[0x0][0x17c], !P0 ;  /* 0x00005f0008007a0c */ /* 0x040fe20004721270 */
[----:B------:R-:W-:-:S03]  /*a0d0*/  IMAD R35, R8, c[0x0][0x198], RZ ;  /* 0x0000660008237a24 */ /* 0x000fc600078e02ff */
[C---:B------:R-:W-:Y:S01]  /*a0e0*/  LEA R42, P6, R43.reuse, R0, 0x1 ;  /* 0x000000002b2a7211 */ /* 0x040fe200078c08ff */
[----:B------:R-:W2:Y:S01]  /*a0f0*/  LDL.LU R8, [R1+0xec] ;  /* 0x0000ec0001087983 */ /* 0x000ea20000300800 */
[C---:B0-----:R-:W-:Y:S02]  /*a100*/  IMAD R41, R4.reuse, c[0x0][0x198], RZ ;  /* 0x0000660004297a24 */ /* 0x041fe400078e02ff */
[----:B------:R-:W-:Y:S02]  /*a110*/  LEA.HI.X.SX32 R43, R43, R34, 0x1, P6 ;  /* 0x000000222b2b7211 */ /* 0x000fe400030f0eff */
[----:B------:R-:W-:Y:S02]  /*a120*/  ISETP.LT.AND P6, PT, R4, c[0x0][0x17c], !P0 ;  /* 0x00005f0004007a0c */ /* 0x000fe400047c1270 */
[----:B------:R-:W4:Y:S01]  /*a130*/  LDL.LU R4, [R1+0xe8] ;  /* 0x0000e80001047983 */ /* 0x000f220000300800 */
[----:B------:R-:W-:-:S03]  /*a140*/  LEA R38, P3, R35, R0, 0x1 ;  /* 0x0000000023267211 */ /* 0x000fc600078608ff */
[----:B------:R-:W5:Y:S01]  /*a150*/  LDL.LU R16, [R1+0xe4] ;  /* 0x0000e40001107983 */ /* 0x000f620000300800 */
[----:B------:R-:W-:-:S03]  /*a160*/  LEA.HI.X.SX32 R39, R35, R34, 0x1, P3 ;  /* 0x0000002223277211 */ /* 0x000fc600018f0eff */
[----:B------:R-:W5:Y:S01]  /*a170*/  LDL.LU R14, [R1+0xe0] ;  /* 0x0000e000010e7983 */ /* 0x000f620000300800 */
[C---:B---3--:R-:W-:Y:S01]  /*a180*/  ISETP.LT.AND P3, PT, R6.reuse, c[0x0][0x17c], !P0 ;  /* 0x00005f0006007a0c */ /* 0x048fe20004761270 */
[----:B------:R-:W-:Y:S02]  /*a190*/  IMAD R35, R6, c[0x0][0x198], RZ ;  /* 0x0000660006237a24 */ /* 0x000fe400078e02ff */
[----:B------:R-:W3:Y:S01]  /*a1a0*/  LDL.LU R6, [R1+0xdc] ;  /* 0x0000dc0001067983 */ /* 0x000ee20000300800 */
[----:B------:R-:W-:Y:S02]  /*a1b0*/  ISETP.LT.AND P2, PT, R44, c[0x0][0x17c], !P0 ;  /* 0x00005f002c007a0c */ /* 0x000fe40004741270 */
[----:B------:R-:W-:Y:S02]  /*a1c0*/  PRMT R24, R24, 0x7632, R24 ;  /* 0x0000763218187816 */ /* 0x000fe40000000018 */
[----:B------:R-:W-:Y:S01]  /*a1d0*/  PRMT R26, R26, 0x7632, R26 ;  /* 0x000076321a1a7816 */ /* 0x000fe2000000001a */
[----:B------:R-:W-:Y:S01]  /*a1e0*/  IMAD R45, R252, c[0x0][0x198], RZ ;  /* 0x00006600fc2d7a24 */ /* 0x000fe200078e02ff */
[----:B------:R-:W-:Y:S01]  /*a1f0*/  PRMT R20, R28, 0x7632, R20 ;  /* 0x000076321c147816 */ /* 0x000fe20000000014 */
[----:B------:R-:W-:Y:S01]  /*a200*/  IMAD.MOV.U32 R12, RZ, RZ, c[0x0][0x198] ;  /* 0x00006600ff0c7624 */ /* 0x000fe200078e00ff */
[----:B-1----:R-:W-:Y:S01]  /*a210*/  PRMT R18, R30, 0x7632, R18 ;  /* 0x000076321e127816 */ /* 0x002fe20000000012 */
[----:B------:R-:W3:Y:S04]  /*a220*/  LDL.LU R2, [R1+0xd8] ;  /* 0x0000d80001027983 */ /* 0x000ee80000300800 */
[----:B------:R-:W-:Y:S01]  /*a230*/  @P2 STG.E.U16 [R42.64], R24 ;  /* 0x000000182a002986 */ /* 0x000fe2000c101506 */
[----:B------:R-:W-:-:S04]  /*a240*/  LEA R40, P2, R41, R0, 0x1 ;  /* 0x0000000029287211 */ /* 0x000fc800078408ff */
[----:B------:R-:W-:Y:S02]  /*a250*/  LEA.HI.X.SX32 R41, R41, R34, 0x1, P2 ;  /* 0x0000002229297211 */ /* 0x000fe400010f0eff */
[C---:B------:R-:W-:Y:S01]  /*a260*/  LEA R36, P2, R35.reuse, R0, 0x1 ;  /* 0x0000000023247211 */ /* 0x040fe200078408ff */
[----:B------:R0:W-:Y:S03]  /*a270*/  @P1 STG.E.U16 [R38.64], R26 ;  /* 0x0000001a26001986 */ /* 0x0001e6000c101506 */
[----:B------:R-:W-:Y:S02]  /*a280*/  LEA.HI.X.SX32 R37, R35, R34, 0x1, P2 ;  /* 0x0000002223257211 */ /* 0x000fe400010f0eff */
[C---:B------:R-:W-:Y:S01]  /*a290*/  ISETP.LT.AND P2, PT, R251.reuse, c[0x0][0x17c], !P0 ;  /* 0x00005f00fb007a0c */ /* 0x040fe20004741270 */
[----:B------:R-:W-:Y:S01]  /*a2a0*/  IMAD R251, R251, c[0x0][0x198], RZ ;  /* 0x00006600fbfb7a24 */ /* 0x000fe200078e02ff */
[----:B------:R-:W-:Y:S01]  /*a2b0*/  ISETP.LT.AND P1, PT, R252, c[0x0][0x17c], !P0 ;  /* 0x00005f00fc007a0c */ /* 0x000fe20004721270 */
[----:B------:R1:W-:Y:S02]  /*a2c0*/  @P6 STG.E.U16 [R40.64], R20 ;  /* 0x0000001428006986 */ /* 0x0003e4000c101506 */
[----:B------:R-:W-:-:S02]  /*a2d0*/  IMAD R35, R12, 0x2, R251 ;  /* 0x000000020c237824 */ /* 0x000fc400078e02fb */
[----:B------:R1:W-:Y:S01]  /*a2e0*/  @P3 STG.E.U16 [R36.64], R18 ;  /* 0x0000001224003986 */ /* 0x0003e2000c101506 */
[-C--:B0-----:R-:W-:Y:S02]  /*a2f0*/  LEA R38, P6, R45, R0.reuse, 0x1 ;  /* 0x000000002d267211 */ /* 0x081fe400078c08ff */
[----:B------:R-:W-:Y:S02]  /*a300*/  PRMT R32, R32, 0x7632, R32 ;  /* 0x0000763220207816 */ /* 0x000fe40000000020 */
[----:B-1----:R-:W-:Y:S02]  /*a310*/  LEA R40, P3, R251, R0, 0x1 ;  /* 0x00000000fb287211 */ /* 0x002fe400078608ff */
[-C--:B------:R-:W-:Y:S02]  /*a320*/  LEA.HI.X.SX32 R39, R45, R34.reuse, 0x1, P6 ;  /* 0x000000222d277211 */ /* 0x080fe400030f0eff */
[----:B------:R-:W-:Y:S01]  /*a330*/  LEA.HI.X.SX32 R41, R251, R34, 0x1, P3 ;  /* 0x00000022fb297211 */ /* 0x000fe200018f0eff */
[----:B------:R-:W-:Y:S01]  /*a340*/  IMAD R45, R12, 0x2, R35 ;  /* 0x000000020c2d7824 */ /* 0x000fe200078e0223 */
[----:B------:R-:W-:-:S02]  /*a350*/  LEA R42, P6, R35, R0, 0x1 ;  /* 0x00000000232a7211 */ /* 0x000fc400078c08ff */
[----:B------:R-:W-:Y:S01]  /*a360*/  ISETP.LT.AND P4, PT, R51, c[0x0][0x17c], !P0 ;  /* 0x00005f0033007a0c */ /* 0x000fe20004781270 */
[----:B------:R0:W-:Y:S01]  /*a370*/  @P1 STG.E.U16 [R38.64], R32 ;  /* 0x0000002026001986 */ /* 0x0001e2000c101506 */
[----:B------:R-:W-:Y:S02]  /*a380*/  LEA.HI.X.SX32 R43, R35, R34, 0x1, P6 ;  /* 0x00000022232b7211 */ /* 0x000fe400030f0eff */
[C---:B------:R-:W-:Y:S01]  /*a390*/  LEA R36, P6, R45.reuse, R0, 0x1 ;  /* 0x000000002d247211 */ /* 0x040fe200078c08ff */
[----:B------:R1:W-:Y:S03]  /*a3a0*/  @P2 STG.E.U16 [R40.64], R3 ;  /* 0x0000000328002986 */ /* 0x0003e6000c101506 */
[----:B------:R-:W-:Y:S01]  /*a3b0*/  LEA.HI.X.SX32 R37, R45, R34, 0x1, P6 ;  /* 0x000000222d257211 */ /* 0x000fe200030f0eff */
[----:B------:R0:W-:Y:S04]  /*a3c0*/  @P5 STG.E.U16 [R42.64], R9 ;  /* 0x000000092a005986 */ /* 0x0001e8000c101506 */
[----:B------:R0:W-:Y:S01]  /*a3d0*/  @P4 STG.E.U16 [R36.64], R7 ;  /* 0x0000000724004986 */ /* 0x0001e2000c101506 */
[----:B--2---:R-:W-:-:S03]  /*a3e0*/  ISETP.LT.AND P3, PT, R8, c[0x0][0x17c], !P0 ;  /* 0x00005f0008007a0c */ /* 0x004fc60004761270 */
[----:B------:R-:W2:Y:S01]  /*a3f0*/  LDL.LU R8, [R1+0xd4] ;  /* 0x0000d40001087983 */ /* 0x000ea20000300800 */
[----:B----4-:R-:W-:-:S03]  /*a400*/  ISETP.LT.AND P1, PT, R4, c[0x0][0x17c], !P0 ;  /* 0x00005f0004007a0c */ /* 0x010fc60004721270 */
[----:B------:R-:W4:Y:S01]  /*a410*/  LDL.LU R4, [R1+0xd0] ;  /* 0x0000d00001047983 */ /* 0x000f220000300800 */
[----:B-----5:R-:W-:-:S03]  /*a420*/  ISETP.LT.AND P2, PT, R16, c[0x0][0x17c], !P0 ;  /* 0x00005f0010007a0c */ /* 0x020fc60004741270 */
[----:B------:R-:W5:Y:S01]  /*a430*/  LDL.LU R16, [R1+0xcc] ;  /* 0x0000cc0001107983 */ /* 0x000f620000300800 */
[----:B------:R-:W-:-:S03]  /*a440*/  ISETP.LT.AND P5, PT, R14, c[0x0][0x17c], !P0 ;  /* 0x00005f000e007a0c */ /* 0x000fc600047a1270 */
[----:B------:R-:W5:Y:S01]  /*a450*/  LDL.LU R14, [R1+0xc8] ;  /* 0x0000c800010e7983 */ /* 0x000f620000300800 */
[----:B---3--:R-:W-:-:S03]  /*a460*/  ISETP.LT.AND P4, PT, R6, c[0x0][0x17c], !P0 ;  /* 0x00005f0006007a0c */ /* 0x008fc60004781270 */
[----:B------:R-:W3:Y:S01]  /*a470*/  LDL.LU R6, [R1+0xc4] ;  /* 0x0000c40001067983 */ /* 0x000ee20000300800 */
[----:B------:R-:W-:-:S04]  /*a480*/  IMAD R35, R12, 0x2, R45 ;  /* 0x000000020c237824 */ /* 0x000fc800078e022d */
[----:B------:R-:W-:Y:S01]  /*a490*/  IMAD R45, R12, 0x2, R35 ;  /* 0x000000020c2d7824 */ /* 0x000fe200078e0223 */
[----:B0-----:R-:W-:-:S04]  /*a4a0*/  LEA R38, P6, R35, R0, 0x1 ;  /* 0x0000000023267211 */ /* 0x001fc800078c08ff */
[----:B------:R-:W-:Y:S01]  /*a4b0*/  LEA.HI.X.SX32 R39, R35, R34, 0x1, P6 ;  /* 0x0000002223277211 */ /* 0x000fe200030f0eff */
[----:B------:R-:W-:Y:S01]  /*a4c0*/  IMAD R35, R12, 0x2, R45 ;  /* 0x000000020c237824 */ /* 0x000fe200078e022d */
[----:B-1----:R-:W-:-:S04]  /*a4d0*/  LEA R40, P6, R45, R0, 0x1 ;  /* 0x000000002d287211 */ /* 0x002fc800078c08ff */
[----:B------:R-:W-:Y:S01]  /*a4e0*/  LEA.HI.X.SX32 R41, R45, R34, 0x1, P6 ;  /* 0x000000222d297211 */ /* 0x000fe200030f0eff */
[----:B------:R-:W-:Y:S01]  /*a4f0*/  IMAD R45, R12, 0x2, R35 ;  /* 0x000000020c2d7824 */ /* 0x000fe200078e0223 */
[C---:B------:R-:W-:Y:S01]  /*a500*/  LEA R42, P6, R35.reuse, R0, 0x1 ;  /* 0x00000000232a7211 */ /* 0x040fe200078c08ff */
[----:B------:R0:W-:Y:S01]  /*a510*/  @P3 STG.E.U16 [R38.64], R5 ;  /* 0x0000000526003986 */ /* 0x0001e2000c101506 */
[----:B------:R-:W-:Y:S02]  /*a520*/  ISETP.LT.AND P3, PT, R2, c[0x0][0x17c], !P0 ;  /* 0x00005f0002007a0c */ /* 0x000fe40004761270 */
[----:B------:R-:W-:Y:S01]  /*a530*/  LEA.HI.X.SX32 R43, R35, R34, 0x1, P6 ;  /* 0x00000022232b7211 */ /* 0x000fe200030f0eff */
[----:B------:R-:W3:Y:S01]  /*a540*/  LDL.LU R2, [R1+0xc0] ;  /* 0x0000c00001027983 */ /* 0x000ee20000300800 */
[C---:B------:R-:W-:Y:S01]  /*a550*/  LEA R36, P6, R45.reuse, R0, 0x1 ;  /* 0x000000002d247211 */ /* 0x040fe200078c08ff */
[C---:B------:R-:W-:Y:S02]  /*a560*/  IMAD R35, R12.reuse, 0x2, R45 ;  /* 0x000000020c237824 */ /* 0x040fe400078e022d */
[----:B------:R1:W-:Y:S01]  /*a570*/  @P1 STG.E.U16 [R40.64], R11 ;  /* 0x0000000b28001986 */ /* 0x0003e2000c101506 */
[----:B------:R-:W-:Y:S01]  /*a580*/  LEA.HI.X.SX32 R37, R45, R34, 0x1, P6 ;  /* 0x000000222d257211 */ /* 0x000fe200030f0eff */
[----:B------:R-:W-:Y:S01]  /*a590*/  IMAD R45, R12, 0x2, R35 ;  /* 0x000000020c2d7824 */ /* 0x000fe200078e0223 */
[C---:B0-----:R-:W-:Y:S01]  /*a5a0*/  LEA R38, P6, R35.reuse, R0, 0x1 ;  /* 0x0000000023267211 */ /* 0x041fe200078c08ff */
[----:B------:R0:W-:Y:S03]  /*a5b0*/  @P2 STG.E.U16 [R42.64], R13 ;  /* 0x0000000d2a002986 */ /* 0x0001e6000c101506 */
[----:B------:R-:W-:-:S02]  /*a5c0*/  LEA.HI.X.SX32 R39, R35, R34, 0x1, P6 ;  /* 0x0000002223277211 */ /* 0x000fc400030f0eff */
[C---:B-1----:R-:W-:Y:S01]  /*a5d0*/  LEA R40, P6, R45.reuse, R0, 0x1 ;  /* 0x000000002d287211 */ /* 0x042fe200078c08ff */
        /* <DEDUP_REMOVED lines=22> */
[----:B------:R-:W-:Y:S01]  /*a740*/  LEA R38, P6, R35, R0, 0x1 ;  /* 0x0000000023267211 */ /* 0x000fe200078c08ff */
[----:B------:R0:W-:Y:S01]  /*a750*/  @P1 STG.E.U16 [R42.64], R21 ;  /* 0x000000152a001986 */ /* 0x0001e2000c101506 */
[----:B------:R-:W-:-:S03]  /*a760*/  ISETP.LT.AND P1, PT, R2, c[0x0][0x17c], !P0 ;  /* 0x00005f0002007a0c */ /* 0x000fc60004721270 */
[----:B------:R-:W3:Y:S01]  /*a770*/  LDL.LU R2, [R1+0xa8] ;  /* 0x0000a80001027983 */ /* 0x000ee20000300800 */
[----:B------:R-:W-:Y:S01]  /*a780*/  LEA.HI.X.SX32 R39, R35, R34, 0x1, P6 ;  /* 0x0000002223277211 */ /* 0x000fe200030f0eff */
[C---:B------:R-:W-:Y:S01]  /*a790*/  IMAD R35, R12.reuse, 0x2, R45 ;  /* 0x000000020c237824 */ /* 0x040fe200078e022d */
[C---:B------:R-:W-:Y:S01]  /*a7a0*/  LEA R40, P6, R45.reuse, R0, 0x1 ;  /* 0x000000002d287211 */ /* 0x040fe200078c08ff */
[----:B------:R1:W-:Y:S03]  /*a7b0*/  @P2 STG.E.U16 [R36.64], R23 ;  /* 0x0000001724002986 */ /* 0x0003e6000c101506 */
        /* <DEDUP_REMOVED lines=8> */
[----:B------:R-:W-:Y:S04]  /*a840*/  @P3 STG.E.U16 [R42.64], R29 ;  /* 0x0000001d2a003986 */ /* 0x000fe8000c101506 */
[----:B------:R-:W-:Y:S01]  /*a850*/  @P1 STG.E.U16 [R36.64], R31 ;  /* 0x0000001f24001986 */ /* 0x000fe2000c101506 */
[----:B--2---:R-:W-:-:S03]  /*a860*/  ISETP.LT.AND P2, PT, R8, c[0x0][0x17c], !P0 ;  /* 0x00005f0008007a0c */ /* 0x004fc60004741270 */
[----:B------:R-:W2:Y:S01]  /*a870*/  LDL.LU R8, [R1+0xa4] ;  /* 0x0000a40001087983 */ /* 0x000ea20000300800 */
[----:B----4-:R-:W-:-:S03]  /*a880*/  ISETP.LT.AND P5, PT, R4, c[0x0][0x17c], !P0 ;  /* 0x00005f0004007a0c */ /* 0x010fc600047a1270 */
[----:B------:R-:W4:Y:S04]  /*a890*/  LDL.LU R4, [R1+0xa0] ;  /* 0x0000a00001047983 */ /* 0x000f280000300800 */
[----:B------:R-:W4:Y:S01]  /*a8a0*/  LDL.LU R22, [R1+0x9c] ;  /* 0x00009c0001167983 */ /* 0x000f220000300800 */
[----:B-----5:R-:W-:Y:S02]  /*a8b0*/  ISETP.LT.AND P4, PT, R16, c[0x0][0x17c], !P0 ;  /* 0x00005f0010007a0c */ /* 0x020fe40004781270 */
[----:B------:R-:W-:Y:S02]  /*a8c0*/  ISETP.LT.AND P3, PT, R14, c[0x0][0x17c], !P0 ;  /* 0x00005f000e007a0c */ /* 0x000fe40004761270 */
[----:B---3--:R-:W-:Y:S02]  /*a8d0*/  ISETP.LT.AND P1, PT, R6, c[0x0][0x17c], !P0 ;  /* 0x00005f0006007a0c */ /* 0x008fe40004721270 */
[----:B------:R-:W3:Y:S04]  /*a8e0*/  LDL.LU R6, [R1+0x98] ;  /* 0x0000980001067983 */ /* 0x000ee80000300800 */
[----:B------:R-:W5:Y:S04]  /*a8f0*/  LDL.LU R18, [R1+0x94] ;  /* 0x0000940001127983 */ /* 0x000f680000300800 */
[----:B------:R-:W5:Y:S04]  /*a900*/  LDL.LU R16, [R1+0x90] ;  /* 0x0000900001107983 */ /* 0x000f680000300800 */
[----:B------:R-:W5:Y:S01]  /*a910*/  LDL.LU R14, [R1+0x8c] ;  /* 0x00008c00010e7983 */ /* 0x000f620000300800 */
[----:B------:R-:W-:-:S04]  /*a920*/  IMAD R35, R12, 0x2, R45 ;  /* 0x000000020c237824 */ /* 0x000fc800078e022d */
[----:B------:R-:W-:Y:S01]  /*a930*/  IMAD R45, R12, 0x2, R35 ;  /* 0x000000020c2d7824 */ /* 0x000fe200078e0223 */
[----:B0-----:R-:W-:-:S04]  /*a940*/  LEA R38, P6, R35, R0, 0x1 ;  /* 0x0000000023267211 */ /* 0x001fc800078c08ff */
[----:B------:R-:W-:Y:S01]  /*a950*/  LEA.HI.X.SX32 R39, R35, R34, 0x1, P6 ;  /* 0x0000002223277211 */ /* 0x000fe200030f0eff */
[----:B------:R-:W-:Y:S01]  /*a960*/  IMAD R35, R12, 0x2, R45 ;  /* 0x000000020c237824 */ /* 0x000fe200078e022d */
[----:B-1----:R-:W-:Y:S02]  /*a970*/  LEA R40, P6, R45, R0, 0x1 ;  /* 0x000000002d287211 */ /* 0x002fe400078c08ff */
[----:B------:R-:W-:Y:S01]  /*a980*/  PRMT R20, R3, 0x7632, R20 ;  /* 0x0000763203147816 */ /* 0x000fe20000000014 */
[----:B------:R-:W-:Y:S01]  /*a990*/  @P2 STG.E.U16 [R38.64], R33 ;  /* 0x0000002126002986 */ /* 0x000fe2000c101506 */
[----:B------:R-:W-:Y:S02]  /*a9a0*/  ISETP.LT.AND P2, PT, R2, c[0x0][0x17c], !P0 ;  /* 0x00005f0002007a0c */ /* 0x000fe40004741270 */
[----:B------:R-:W-:Y:S02]  /*a9b0*/  LEA.HI.X.SX32 R41, R45, R34, 0x1, P6 ;  /* 0x000000222d297211 */ /* 0x000fe400030f0eff */
[----:B------:R-:W-:-:S02]  /*a9c0*/  LEA R2, P6, R35, R0, 0x1 ;  /* 0x0000000023027211 */ /* 0x000fc400078c08ff */
[----:B------:R-:W-:Y:S01]  /*a9d0*/  PRMT R5, R9, 0x7632, R5 ;  /* 0x0000763209057816 */ /* 0x000fe20000000005 */
[C---:B------:R-:W-:Y:S01]  /*a9e0*/  IMAD R9, R12.reuse, 0x2, R35 ;  /* 0x000000020c097824 */ /* 0x040fe200078e0223 */
[----:B------:R-:W-:Y:S01]  /*a9f0*/  LEA.HI.X.SX32 R3, R35, R34, 0x1, P6 ;  /* 0x0000002223037211 */ /* 0x000fe200030f0eff */
[----:B------:R0:W-:Y:S02]  /*aa00*/  @P5 STG.E.U16 [R40.64], R20 ;  /* 0x0000001428005986 */ /* 0x0001e4000c101506 */
[----:B------:R-:W-:Y:S02]  /*aa10*/  IMAD R35, R12, 0x2, R9 ;  /* 0x000000020c237824 */ /* 0x000fe400078e0209 */
[----:B------:R1:W-:Y:S01]  /*aa20*/  @P4 STG.E.U16 [R2.64], R5 ;  /* 0x0000000502004986 */ /* 0x0003e2000c101506 */
[----:B------:R-:W-:Y:S02]  /*aa30*/  PRMT R10, R5, 0x7632, R10 ;  /* 0x00007632050a7816 */ /* 0x000fe4000000000a */
[----:B------:R-:W-:-:S02]  /*aa40*/  PRMT R13, R13, 0x7632, R13 ;  /* 0x000076320d0d7816 */ /* 0x000fc4000000000d */
[----:B------:R-:W-:Y:S01]  /*aa50*/  PRMT R17, R17, 0x7632, R17 ;  /* 0x0000763211117816 */ /* 0x000fe20000000011 */
[----:B0-----:R-:W5:Y:S01]  /*aa60*/  LDL.LU R20, [R1+0x88] ;  /* 0x0000880001147983 */ /* 0x001f620000300800 */
[----:B-1----:R-:W-:Y:S01]  /*aa70*/  PRMT R3, R7, 0x7632, R3 ;  /* 0x0000763207037816 */ /* 0x002fe20000000003 */
[----:B------:R-:W-:Y:S01]  /*aa80*/  IMAD R7, R12, 0x2, R35 ;  /* 0x000000020c077824 */ /* 0x000fe200078e0223 */
[----:B--2---:R-:W-:Y:S02]  /*aa90*/  ISETP.LT.AND P5, PT, R8, c[0x0][0x17c], !P0 ;  /* 0x00005f0008007a0c */ /* 0x004fe400047a1270 */
[----:B------:R-:W-:-:S04]  /*aaa0*/  LEA R8, P6, R9, R0, 0x1 ;  /* 0x0000000009087211 */ /* 0x000fc800078c08ff */
[----:B------:R-:W-:Y:S02]  /*aab0*/  LEA.HI.X.SX32 R9, R9, R34, 0x1, P6 ;  /* 0x0000002209097211 */ /* 0x000fe400030f0eff */
[----:B----4-:R-:W-:Y:S02]  /*aac0*/  ISETP.LT.AND P4, PT, R4, c[0x0][0x17c], !P0 ;  /* 0x00005f0004007a0c */ /* 0x010fe40004781270 */
[----:B------:R-:W-:-:S04]  /*aad0*/  LEA R4, P6, R35, R0, 0x1 ;  /* 0x0000000023047211 */ /* 0x000fc800078c08ff */
[----:B------:R-:W-:Y:S01]  /*aae0*/  LEA.HI.X.SX32 R5, R35, R34, 0x1, P6 ;  /* 0x0000002223057211 */ /* 0x000fe200030f0eff */
[C---:B------:R-:W-:Y:S01]  /*aaf0*/  IMAD R35, R12.reuse, 0x2, R7 ;  /* 0x000000020c237824 */ /* 0x040fe200078e0207 */
[C---:B------:R-:W-:Y:S01]  /*ab00*/  LEA R2, P6, R7.reuse, R0, 0x1 ;  /* 0x0000000007027211 */ /* 0x040fe200078c08ff */
[----:B------:R0:W-:Y:S04]  /*ab10*/  @P3 STG.E.U16 [R8.64], R3 ;  /* 0x0000000308003986 */ /* 0x0001e8000c101506 */
[----:B------:R-:W-:Y:S01]  /*ab20*/  @P1 STG.E.U16 [R4.64], R10 ;  /* 0x0000000a04001986 */ /* 0x000fe2000c101506 */
[----:B0-----:R-:W-:Y:S02]  /*ab30*/  LEA.HI.X.SX32 R3, R7, R34, 0x1, P6 ;  /* 0x0000002207037211 */ /* 0x001fe400030f0eff */
[----:B------:R-:W-:Y:S01]  /*ab40*/  PRMT R9, R11, 0x7632, R9 ;  /* 0x000076320b097816 */ /* 0x000fe20000000009 */
[----:B------:R-:W-:Y:S01]  /*ab50*/  IMAD R11, R12, 0x2, R35 ;  /* 0x000000020c0b7824 */ /* 0x000fe200078e0223 */
[----:B---3--:R-:W-:-:S02]  /*ab60*/  ISETP.LT.AND P1, PT, R6, c[0x0][0x17c], !P0 ;  /* 0x00005f0006007a0c */ /* 0x008fc40004721270 */
[----:B------:R-:W-:-:S04]  /*ab70*/  LEA R6, P6, R35, R0, 0x1 ;  /* 0x0000000023067211 */ /* 0x000fc800078c08ff */
[----:B------:R-:W-:Y:S02]  /*ab80*/  LEA.HI.X.SX32 R7, R35, R34, 0x1, P6 ;  /* 0x0000002223077211 */ /* 0x000fe400030f0eff */
[----:B------:R-:W-:Y:S01]  /*ab90*/  LEA R8, P6, R11, R0, 0x1 ;  /* 0x000000000b087211 */ /* 0x000fe200078c08ff */
[----:B------:R0:W-:Y:S01]  /*aba0*/  @P2 STG.E.U16 [R2.64], R9 ;  /* 0x0000000902002986 */ /* 0x0001e2000c101506 */
[----:B-----5:R-:W-:-:S03]  /*abb0*/  ISETP.LT.AND P2, PT, R18, c[0x0][0x17c], !P0 ;  /* 0x00005f0012007a0c */ /* 0x020fc60004741270 */
[----:B------:R1:W-:Y:S01]  /*abc0*/  @P5 STG.E.U16 [R6.64], R13 ;  /* 0x0000000d06005986 */ /* 0x0003e2000c101506 */
[----:B------:R-:W-:-:S03]  /*abd0*/  ISETP.LT.AND P5, PT, R16, c[0x0][0x17c], !P0 ;  /* 0x00005f0010007a0c */ /* 0x000fc600047a1270 */
[----:B------:R-:W2:Y:S01]  /*abe0*/  LDL.LU R18, [R1+0x84] ;  /* 0x0000840001127983 */ /* 0x000ea20000300800 */
[----:B0-----:R-:W-:-:S03]  /*abf0*/  LEA.HI.X.SX32 R9, R11, R34, 0x1, P6 ;  /* 0x000000220b097211 */ /* 0x001fc600030f0eff */
[----:B------:R-:W3:Y:S04]  /*ac00*/  LDL.LU R16, [R1+0x80] ;  /* 0x0000800001107983 */ /* 0x000ee80000300800 */
[----:B------:R0:W-:Y:S01]  /*ac10*/  @P4 STG.E.U16 [R8.64], R17 ;  /* 0x0000001108004986 */ /* 0x0001e2000c101506 */
[----:B------:R-:W-:-:S03]  /*ac20*/  ISETP.LT.AND P4, PT, R14, c[0x0][0x17c], !P0 ;  /* 0x00005f000e007a0c */ /* 0x000fc60004781270 */
[----:B------:R-:W4:Y:S01]  /*ac30*/  LDL.LU R14, [R1+0x7c] ;  /* 0x00007c00010e7983 */ /* 0x000f220000300800 */
[----:B------:R-:W-:-:S04]  /*ac40*/  IMAD R5, R12, 0x2, R11 ;  /* 0x000000020c057824 */ /* 0x000fc800078e020b */
[----:B------:R-:W-:Y:S01]  /*ac50*/  IMAD R11, R12, 0x2, R5 ;  /* 0x000000020c0b7824 */ /* 0x000fe200078e0205 */
[----:B------:R-:W-:-:S04]  /*ac60*/  LEA R4, P6, R5, R0, 0x1 ;  /* 0x0000000005047211 */ /* 0x000fc800078c08ff */
[----:B------:R-:W-:Y:S01]  /*ac70*/  LEA.HI.X.SX32 R5, R5, R34, 0x1, P6 ;  /* 0x0000002205057211 */ /* 0x000fe200030f0eff */
[----:B-1----:R-:W-:Y:S01]  /*ac80*/  IMAD R7, R12, 0x2, R11 ;  /* 0x000000020c077824 */ /* 0x002fe200078e020b */
[C---:B------:R-:W-:Y:S02]  /*ac90*/  LEA R2, P6, R11.reuse, R0, 0x1 ;  /* 0x000000000b027211 */ /* 0x040fe400078c08ff */
[----:B------:R-:W-:Y:S02]  /*aca0*/  ISETP.LT.AND P3, PT, R22, c[0x0][0x17c], !P0 ;  /* 0x00005f0016007a0c */ /* 0x000fe40004761270 */
[----:B------:R-:W-:Y:S01]  /*acb0*/  LEA.HI.X.SX32 R3, R11, R34, 0x1, P6 ;  /* 0x000000220b037211 */ /* 0x000fe200030f0eff */
[----:B------:R-:W-:Y:S01]  /*acc0*/  IMAD R11, R12, 0x2, R7 ;  /* 0x000000020c0b7824 */ /* 0x000fe200078e0207 */
[----:B------:R-:W-:-:S03]  /*acd0*/  PRMT R15, R15, 0x7632, R15 ;  /* 0x000076320f0f7816 */ /* 0x000fc6000000000f */
[----:B0-----:R-:W-:Y:S01]  /*ace0*/  IMAD R9, R12, 0x2, R11 ;  /* 0x000000020c097824 */ /* 0x001fe200078e020b */
[----:B------:R-:W-:-:S03]  /*acf0*/  LEA R6, P6, R7, R0, 0x1 ;  /* 0x0000000007067211 */ /* 0x000fc600078c08ff */
[C---:B------:R-:W-:Y:S01]  /*ad00*/  IMAD R13, R12.reuse, 0x2, R9 ;  /* 0x000000020c0d7824 */ /* 0x040fe200078e0209 */
[----:B------:R-:W-:Y:S01]  /*ad10*/  PRMT R19, R19, 0x7632, R19 ;  /* 0x0000763213137816 */ /* 0x000fe20000000013 */
[----:B------:R0:W-:Y:S01]  /*ad20*/  @P3 STG.E.U16 [R4.64], R15 ;  /* 0x0000000f04003986 */ /* 0x0001e2000c101506 */
[----:B------:R-:W-:Y:S02]  /*ad30*/  LEA.HI.X.SX32 R7, R7, R34, 0x1, P6 ;  /* 0x0000002207077211 */ /* 0x000fe400030f0eff */
[----:B------:R-:W-:Y:S01]  /*ad40*/  PRMT R21, R21, 0x7632, R21 ;  /* 0x0000763215157816 */ /* 0x000fe20000000015 */
[----:B------:R-:W-:Y:S01]  /*ad50*/  @P1 STG.E.U16 [R2.64], R19 ;  /* 0x0000001302001986 */ /* 0x000fe2000c101506 */
[----:B0-----:R-:W-:Y:S01]  /*ad60*/  IMAD R15, R12, 0x2, R13 ;  /* 0x000000020c0f7824 */ /* 0x001fe200078e020d */
[----:B------:R-:W-:-:S03]  /*ad70*/  LEA R4, P1, R11, R0, 0x1 ;  /* 0x000000000b047211 */ /* 0x000fc600078208ff */
[----:B------:R-:W-:Y:S01]  /*ad80*/  IMAD R17, R12, 0x2, R15 ;  /* 0x000000020c117824 */ /* 0x000fe200078e020f */
[----:B------:R0:W-:Y:S01]  /*ad90*/  @P2 STG.E.U16 [R6.64], R21 ;  /* 0x0000001506002986 */ /* 0x0001e2000c101506 */
[----:B------:R-:W-:Y:S02]  /*ada0*/  LEA R8, P2, R9, R0, 0x1 ;  /* 0x0000000009087211 */ /* 0x000fe400078408ff */
[----:B------:R-:W-:Y:S02]  /*adb0*/  LEA.HI.X.SX32 R5, R11, R34, 0x1, P1 ;  /* 0x000000220b057211 */ /* 0x000fe400008f0eff */
[----:B------:R-:W-:Y:S02]  /*adc0*/  ISETP.LT.AND P3, PT, R20, c[0x0][0x17c], !P0 ;  /* 0x00005f0014007a0c */ /* 0x000fe40004761270 */
[----:B------:R-:W-:Y:S02]  /*add0*/  LEA R10, P6, R13, R0, 0x1 ;  /* 0x000000000d0a7211 */ /* 0x000fe400078c08ff */
[----:B------:R-:W-:-:S02]  /*ade0*/  LEA.HI.X.SX32 R9, R9, R34, 0x1, P2 ;  /* 0x0000002209097211 */ /* 0x000fc400010f0eff */
[----:B0-----:R-:W-:-:S04]  /*adf0*/  LEA R6, P1, R17, R0, 0x1 ;  /* 0x0000000011067211 */ /* 0x001fc800078208ff */
[-C--:B------:R-:W-:Y:S02]  /*ae00*/  LEA.HI.X.SX32 R7, R17, R34.reuse, 0x1, P1 ;  /* 0x0000002211077211 */ /* 0x080fe400008f0eff */
[----:B------:R-:W-:Y:S02]  /*ae10*/  LEA.HI.X.SX32 R11, R13, R34, 0x1, P6 ;  /* 0x000000220d0b7211 */ /* 0x000fe400030f0eff */
[----:B------:R-:W-:Y:S02]  /*ae20*/  LEA R2, P6, R15, R0, 0x1 ;  /* 0x000000000f027211 */ /* 0x000fe400078c08ff */
[----:B------:R-:W-:Y:S02]  /*ae30*/  PRMT R23, R23, 0x7632, R23 ;  /* 0x0000763217177816 */ /* 0x000fe40000000017 */
[----:B------:R-:W-:Y:S01]  /*ae40*/  PRMT R25, R25, 0x7632, R25 ;  /* 0x0000763219197816 */ /* 0x000fe20000000019 */
[----:B------:R-:W-:Y:S01]  /*ae50*/  IMAD R13, R12, 0x2, R17 ;  /* 0x000000020c0d7824 */ /* 0x000fe200078e0211 */
[----:B------:R-:W-:-:S02]  /*ae60*/  PRMT R27, R27, 0x7632, R27 ;  /* 0x000076321b1b7816 */ /* 0x000fc4000000001b */
[----:B------:R-:W-:Y:S02]  /*ae70*/  LEA.HI.X.SX32 R3, R15, R34, 0x1, P6 ;  /* 0x000000220f037211 */ /* 0x000fe400030f0eff */
[----:B------:R-:W-:Y:S01]  /*ae80*/  PRMT R29, R29, 0x7632, R29 ;  /* 0x000076321d1d7816 */ /* 0x000fe2000000001d */
[----:B------:R0:W-:Y:S01]  /*ae90*/  @P5 STG.E.U16 [R4.64], R23 ;  /* 0x0000001704005986 */ /* 0x0001e2000c101506 */
[----:B------:R-:W-:-:S03]  /*aea0*/  PRMT R31, R31, 0x7632, R31 ;  /* 0x000076321f1f7816 */ /* 0x000fc6000000001f */
[----:B------:R0:W-:Y:S01]  /*aeb0*/  @P4 STG.E.U16 [R8.64], R25 ;  /* 0x0000001908004986 */ /* 0x0001e2000c101506 */
[----:B------:R-:W-:-:S03]  /*aec0*/  LEA R12, P6, R13, R0, 0x1 ;  /* 0x000000000d0c7211 */ /* 0x000fc600078c08ff */
[----:B------:R0:W-:Y:S01]  /*aed0*/  @P3 STG.E.U16 [R10.64], R27 ;  /* 0x0000001b0a003986 */ /* 0x0001e2000c101506 */
[----:B------:R-:W-:Y:S02]  /*aee0*/  LEA.HI.X.SX32 R13, R13, R34, 0x1, P6 ;  /* 0x000000220d0d7211 */ /* 0x000fe400030f0eff */
[----:B--2---:R-:W-:Y:S02]  /*aef0*/  ISETP.LT.AND P2, PT, R18, c[0x0][0x17c], !P0 ;  /* 0x00005f0012007a0c */ /* 0x004fe40004741270 */
[----:B---3--:R-:W-:Y:S02]  /*af00*/  ISETP.LT.AND P1, PT, R16, c[0x0][0x17c], !P0 ;  /* 0x00005f0010007a0c */ /* 0x008fe40004721270 */
[----:B----4-:R-:W-:-:S09]  /*af10*/  ISETP.LT.AND P0, PT, R14, c[0x0][0x17c], !P0 ;  /* 0x00005f000e007a0c */ /* 0x010fd20004701270 */
[----:B------:R0:W-:Y:S04]  /*af20*/  @P2 STG.E.U16 [R2.64], R29 ;  /* 0x0000001d02002986 */ /* 0x0001e8000c101506 */
[----:B------:R0:W-:Y:S01]  /*af30*/  @P1 STG.E.U16 [R6.64], R31 ;  /* 0x0000001f06001986 */ /* 0x0001e2000c101506 */
[----:B------:R-:W-:Y:S05]  /*af40*/  @!P0 EXIT ;  /* 0x000000000000894d */ /* 0x000fea0003800000 */
[----:B0-----:R-:W-:-:S05]  /*af50*/  PRMT R6, R33, 0x7632, R6 ;  /* 0x0000763221067816 */ /* 0x001fca0000000006 */
[----:B------:R-:W-:Y:S01]  /*af60*/  STG.E.U16 [R12.64], R6 ;  /* 0x000000060c007986 */ /* 0x000fe2000c101506 */
[----:B------:R-:W-:Y:S05]  /*af70*/  EXIT ;  /* 0x000000000000794d */ /* 0x000fea0003800000 */
.L_x_4:
[----:B------:R-:W-:-:S00]  /*af80*/  BRA `(.L_x_4) ;  /* 0xfffffff000007947 */ /* 0x000fc0000383ffff */
[----:B------:R-:W-:-:S00]  /*af90*/  NOP ;  /* 0x0000000000007918 */ /* 0x000fc00000000000 */
        /* <DEDUP_REMOVED lines=14> */
.L_x_5:


//--------------------- .nv.shared.matmul_kernel  --------------------------
	.section	.nv.shared.matmul_kernel,"aw",@nobits
	.sectionflags	@""
	.align	16
